	.target	sm_90a

	.elftype	@"ET_EXEC"


//--------------------- .note.nv.tkinfo           --------------------------
	.section	.note.nv.tkinfo,"",@"SHT_NOTE"
	.sectionflags	@"SHF_NOTE_NV_TKINFO"
	.tkinfo
        /*0018*/ 	.word	0x00000002
        /*0030*/ 	.string	""
        /*0030*/ 	.string	"ptxas"
        /*0030*/ 	.string	"Cuda compilation tools, release 13.0, V13.0.88"
        /*0030*/ 	.string	"Build cuda_13.0.r13.0/compiler.36424714_0"
        /*0030*/ 	.string	"-arch sm_90a -m 64 "



//--------------------- .note.nv.cuinfo           --------------------------
	.section	.note.nv.cuinfo,"",@"SHT_NOTE"
	.sectionflags	@"SHF_NOTE_NV_CUINFO"
        /*0018*/ 	.short	0x0002
        /*001a*/ 	.short	0x005a
        /*001c*/ 	.short	0x0082
	.zero		2


//--------------------- .nv.info                  --------------------------
	.section	.nv.info,"",@"SHT_CUDA_INFO"
	.align	4


	//----- nvinfo : EIATTR_REGCOUNT
	.align		4
        /*0000*/ 	.byte	0x04, 0x2f
        /*0002*/ 	.short	(.L_15 - .L_14)
	.align		4
.L_14:
        /*0004*/ 	.word	index@(_ZN7cutlass13device_kernelINS_4gemm6kernel13GemmUniversalIN4cute5tupleIJiiiiEEENS1_10collective13CollectiveMmaINS1_34MainloopSm90TmaGmmaWarpSpecializedILi2ENS5_IJNS4_1CILi2EEENSA_ILi1EEESC_EEENS1_32KernelTmaWarpSpecializedPingpongEEENS5_IJNSA_ILi64EEENSA_ILi128EEESH_EEENS_10tfloat32_tENS5_IJlSC_lEEESJ_SK_NS4_8TiledMMAINS4_8MMA_AtomIJNS4_4SM904GMMA30MMA_64x128x8_F32TF32TF32_SS_TNILNSO_7ScaleInE1ELSQ_1EEEEEENS4_6LayoutINS5_IJSC_SC_SC_EEENS5_IJNSA_ILi0EEESV_SV_EEEEENS5_IJNS4_10UnderscoreESY_SY_EEEEENS4_13SM90_TMA_LOADENS4_14ComposedLayoutINS4_7SwizzleILi3ELi4ELi3EEENS4_18smem_ptr_flag_bitsILi32EEENST_INS5_IJNSA_ILi8EEENSA_ILi32EEEEEENS5_IJS18_SC_EEEEEEEvNS4_8identityENS4_23SM90_TMA_LOAD_MULTICASTES1C_vS1D_EENS_8epilogue10collective6detail29Sm90TmaWarpSpecializedAdapterINS1H_15DefaultEpilogueISJ_SK_SK_NS1G_6thread17LinearCombinationISJ_Li1EffLNS1L_9ScaleType4KindE0ELNS_15FloatRoundStyleE2ESJ_EENS1_15EpilogueDefaultEEEEEvvEEEEvNT_6ParamsE)
        /*0008*/ 	.word	0x000000a8


	//----- nvinfo : EIATTR_FRAME_SIZE
	.align		4
.L_15:
        /*000c*/ 	.byte	0x04, 0x11
        /*000e*/ 	.short	(.L_17 - .L_16)
	.align		4
.L_16:
        /*0010*/ 	.word	index@(_ZN7cutlass13device_kernelINS_4gemm6kernel13GemmUniversalIN4cute5tupleIJiiiiEEENS1_10collective13CollectiveMmaINS1_34MainloopSm90TmaGmmaWarpSpecializedILi2ENS5_IJNS4_1CILi2EEENSA_ILi1EEESC_EEENS1_32KernelTmaWarpSpecializedPingpongEEENS5_IJNSA_ILi64EEENSA_ILi128EEESH_EEENS_10tfloat32_tENS5_IJlSC_lEEESJ_SK_NS4_8TiledMMAINS4_8MMA_AtomIJNS4_4SM904GMMA30MMA_64x128x8_F32TF32TF32_SS_TNILNSO_7ScaleInE1ELSQ_1EEEEEENS4_6LayoutINS5_IJSC_SC_SC_EEENS5_IJNSA_ILi0EEESV_SV_EEEEENS5_IJNS4_10UnderscoreESY_SY_EEEEENS4_13SM90_TMA_LOADENS4_14ComposedLayoutINS4_7SwizzleILi3ELi4ELi3EEENS4_18smem_ptr_flag_bitsILi32EEENST_INS5_IJNSA_ILi8EEENSA_ILi32EEEEEENS5_IJS18_SC_EEEEEEEvNS4_8identityENS4_23SM90_TMA_LOAD_MULTICASTES1C_vS1D_EENS_8epilogue10collective6detail29Sm90TmaWarpSpecializedAdapterINS1H_15DefaultEpilogueISJ_SK_SK_NS1G_6thread17LinearCombinationISJ_Li1EffLNS1L_9ScaleType4KindE0ELNS_15FloatRoundStyleE2ESJ_EENS1_15EpilogueDefaultEEEEEvvEEEEvNT_6ParamsE)
        /*0014*/ 	.word	0x00000000


	//----- nvinfo : EIATTR_MIN_STACK_SIZE
	.align		4
.L_17:
        /*0018*/ 	.byte	0x04, 0x12
        /*001a*/ 	.short	(.L_19 - .L_18)
	.align		4
.L_18:
        /*001c*/ 	.word	index@(_ZN7cutlass13device_kernelINS_4gemm6kernel13GemmUniversalIN4cute5tupleIJiiiiEEENS1_10collective13CollectiveMmaINS1_34MainloopSm90TmaGmmaWarpSpecializedILi2ENS5_IJNS4_1CILi2EEENSA_ILi1EEESC_EEENS1_32KernelTmaWarpSpecializedPingpongEEENS5_IJNSA_ILi64EEENSA_ILi128EEESH_EEENS_10tfloat32_tENS5_IJlSC_lEEESJ_SK_NS4_8TiledMMAINS4_8MMA_AtomIJNS4_4SM904GMMA30MMA_64x128x8_F32TF32TF32_SS_TNILNSO_7ScaleInE1ELSQ_1EEEEEENS4_6LayoutINS5_IJSC_SC_SC_EEENS5_IJNSA_ILi0EEESV_SV_EEEEENS5_IJNS4_10UnderscoreESY_SY_EEEEENS4_13SM90_TMA_LOADENS4_14ComposedLayoutINS4_7SwizzleILi3ELi4ELi3EEENS4_18smem_ptr_flag_bitsILi32EEENST_INS5_IJNSA_ILi8EEENSA_ILi32EEEEEENS5_IJS18_SC_EEEEEEEvNS4_8identityENS4_23SM90_TMA_LOAD_MULTICASTES1C_vS1D_EENS_8epilogue10collective6detail29Sm90TmaWarpSpecializedAdapterINS1H_15DefaultEpilogueISJ_SK_SK_NS1G_6thread17LinearCombinationISJ_Li1EffLNS1L_9ScaleType4KindE0ELNS_15FloatRoundStyleE2ESJ_EENS1_15EpilogueDefaultEEEEEvvEEEEvNT_6ParamsE)
        /*0020*/ 	.word	0x00000000
.L_19:


//--------------------- .nv.compat                --------------------------
	.section	.nv.compat,"",@"SHT_CUDA_COMPAT_INFO"
	.align	4
        /*0000*/ 	.byte	0x02, 0x09, 0x01, 0x00, 0x02, 0x02, 0x04, 0x00, 0x02, 0x05, 0x05, 0x00, 0x03, 0x07, 0x01, 0x01
        /*0010*/ 	.byte	0x02, 0x03, 0x01, 0x00, 0x02, 0x06, 0x01, 0x00, 0x04, 0x0b, 0x08, 0x00, 0x00, 0x00, 0x00, 0x00
        /*0020*/ 	.byte	0x00, 0x00, 0x00, 0x00


//--------------------- .nv.info._ZN7cutlass13device_kernelINS_4gemm6kernel13GemmUniversalIN4cute5tupleIJiiiiEEENS1_10collective13CollectiveMmaINS1_34MainloopSm90TmaGmmaWarpSpecializedILi2ENS5_IJNS4_1CILi2EEENSA_ILi1EEESC_EEENS1_32KernelTmaWarpSpecializedPingpongEEENS5_IJNSA_ILi64EEENSA_ILi128EEESH_EEENS_10tfloat32_tENS5_IJlSC_lEEESJ_SK_NS4_8TiledMMAINS4_8MMA_AtomIJNS4_4SM904GMMA30MMA_64x128x8_F32TF32TF32_SS_TNILNSO_7ScaleInE1ELSQ_1EEEEEENS4_6LayoutINS5_IJSC_SC_SC_EEENS5_IJNSA_ILi0EEESV_SV_EEEEENS5_IJNS4_10UnderscoreESY_SY_EEEEENS4_13SM90_TMA_LOADENS4_14ComposedLayoutINS4_7SwizzleILi3ELi4ELi3EEENS4_18smem_ptr_flag_bitsILi32EEENST_INS5_IJNSA_ILi8EEENSA_ILi32EEEEEENS5_IJS18_SC_EEEEEEEvNS4_8identityENS4_23SM90_TMA_LOAD_MULTICASTES1C_vS1D_EENS_8epilogue10collective6detail29Sm90TmaWarpSpecializedAdapterINS1H_15DefaultEpilogueISJ_SK_SK_NS1G_6thread17LinearCombinationISJ_Li1EffLNS1L_9ScaleType4KindE0ELNS_15FloatRoundStyleE2ESJ_EENS1_15EpilogueDefaultEEEEEvvEEEEvNT_6ParamsE --------------------------
	.section	.nv.info._ZN7cutlass13device_kernelINS_4gemm6kernel13GemmUniversalIN4cute5tupleIJiiiiEEENS1_10collective13CollectiveMmaINS1_34MainloopSm90TmaGmmaWarpSpecializedILi2ENS5_IJNS4_1CILi2EEENSA_ILi1EEESC_EEENS1_32KernelTmaWarpSpecializedPingpongEEENS5_IJNSA_ILi64EEENSA_ILi128EEESH_EEENS_10tfloat32_tENS5_IJlSC_lEEESJ_SK_NS4_8TiledMMAINS4_8MMA_AtomIJNS4_4SM904GMMA30MMA_64x128x8_F32TF32TF32_SS_TNILNSO_7ScaleInE1ELSQ_1EEEEEENS4_6LayoutINS5_IJSC_SC_SC_EEENS5_IJNSA_ILi0EEESV_SV_EEEEENS5_IJNS4_10UnderscoreESY_SY_EEEEENS4_13SM90_TMA_LOADENS4_14ComposedLayoutINS4_7SwizzleILi3ELi4ELi3EEENS4_18smem_ptr_flag_bitsILi32EEENST_INS5_IJNSA_ILi8EEENSA_ILi32EEEEEENS5_IJS18_SC_EEEEEEEvNS4_8identityENS4_23SM90_TMA_LOAD_MULTICASTES1C_vS1D_EENS_8epilogue10collective6detail29Sm90TmaWarpSpecializedAdapterINS1H_15DefaultEpilogueISJ_SK_SK_NS1G_6thread17LinearCombinationISJ_Li1EffLNS1L_9ScaleType4KindE0ELNS_15FloatRoundStyleE2ESJ_EENS1_15EpilogueDefaultEEEEEvvEEEEvNT_6ParamsE,"",@"SHT_CUDA_INFO"
	.sectionflags	@""
	.align	4


	//----- nvinfo : EIATTR_CUDA_API_VERSION
	.align		4
        /*0000*/ 	.byte	0x04, 0x37
        /*0002*/ 	.short	(.L_21 - .L_20)
.L_20:
        /*0004*/ 	.word	0x00000082


	//----- nvinfo : EIATTR_KPARAM_INFO
	.align		4
.L_21:
        /*0008*/ 	.byte	0x04, 0x17
        /*000a*/ 	.short	(.L_23 - .L_22)
.L_22:
        /*000c*/ 	.word	0x00000000
        /*0010*/ 	.short	0x0000
        /*0012*/ 	.short	0x0070
        /*0014*/ 	.byte	0x00, 0xf0, 0x01, 0x10


	//----- nvinfo : EIATTR_SPARSE_MMA_MASK
	.align		4
.L_23:
        /*0018*/ 	.byte	0x03, 0x50
        /*001a*/ 	.short	0x0000


	//----- nvinfo : EIATTR_MAXREG_COUNT
	.align		4
        /*001c*/ 	.byte	0x03, 0x1b
        /*001e*/ 	.short	0x00a8


	//----- nvinfo : EIATTR_NUM_BARRIERS
	.align		4
        /*0020*/ 	.byte	0x02, 0x4c
        /*0022*/ 	.byte	0x01
	.zero		1


	//----- nvinfo : EIATTR_EXTERNS
	.align		4
        /*0024*/ 	.byte	0x04, 0x0f
        /*0026*/ 	.short	(.L_25 - .L_24)


	//   ....[0]....
	.align		4
.L_24:
        /*0028*/ 	.word	index@(__assertfail)


	//----- nvinfo : EIATTR_MERCURY_ISA_VERSION
	.align		4
.L_25:
        /*002c*/ 	.byte	0x03, 0x5f
        /*002e*/ 	.short	0x0101


	//----- nvinfo : EIATTR_INT_WARP_WIDE_INSTR_OFFSETS
	.align		4
        /*0030*/ 	.byte	0x04, 0x31
        /*0032*/ 	.short	(.L_27 - .L_26)


	//   ....[0]....
.L_26:
        /*0034*/ 	.word	0x00000590


	//   ....[1]....
        /*0038*/ 	.word	0x000005d0


	//   ....[2]....
        /*003c*/ 	.word	0x00000660


	//   ....[3]....
        /*0040*/ 	.word	0x00000670


	//   ....[4]....
        /*0044*/ 	.word	0x00000690


	//   ....[5]....
        /*0048*/ 	.word	0x000006b0


	//   ....[6]....
        /*004c*/ 	.word	0x000007a0


	//   ....[7]....
        /*0050*/ 	.word	0x000007c0


	//   ....[8]....
        /*0054*/ 	.word	0x00002c70


	//----- nvinfo : EIATTR_COOP_GROUP_MASK_REGIDS
	.align		4
.L_27:
        /*0058*/ 	.byte	0x04, 0x29
        /*005a*/ 	.short	(.L_29 - .L_28)


	//   ....[0]....
.L_28:
        /*005c*/ 	.word	0xffffffff


	//   ....[1]....
        /*0060*/ 	.word	0xffffffff


	//   ....[2]....
        /*0064*/ 	.word	0xffffffff


	//   ....[3]....
        /*0068*/ 	.word	0xffffffff


	//   ....[4]....
        /*006c*/ 	.word	0xffffffff


	//   ....[5]....
        /*0070*/ 	.word	0xffffffff


	//   ....[6]....
        /*0074*/ 	.word	0xffffffff


	//----- nvinfo : EIATTR_COOP_GROUP_INSTR_OFFSETS
	.align		4
.L_29:
        /*0078*/ 	.byte	0x04, 0x28
        /*007a*/ 	.short	(.L_31 - .L_30)


	//   ....[0]....
.L_30:
        /*007c*/ 	.word	0x00000060


	//   ....[1]....
        /*0080*/ 	.word	0x00000080


	//   ....[2]....
        /*0084*/ 	.word	0x00000180


	//   ....[3]....
        /*0088*/ 	.word	0x00000370


	//   ....[4]....
        /*008c*/ 	.word	0x000003c0


	//   ....[5]....
        /*0090*/ 	.word	0x000004b0


	//   ....[6]....
        /*0094*/ 	.word	0x00000940


	//----- nvinfo : EIATTR_REG_RECONFIG
	.align		4
.L_31:
        /*0098*/ 	.byte	0x01, 0x54
	.zero		2


	//----- nvinfo : EIATTR_SYSCALL_OFFSETS
	.align		4
        /*009c*/ 	.byte	0x04, 0x46
        /*009e*/ 	.short	(.L_33 - .L_32)


	//   ....[0]....
.L_32:
        /*00a0*/ 	.word	0x00001980


	//----- nvinfo : EIATTR_MBARRIER_INSTR_OFFSETS
	.align		4
.L_33:
        /*00a4*/ 	.byte	0x04, 0x39
        /*00a6*/ 	.short	(.L_35 - .L_34)


	//   ....[0]....
.L_34:
        /*00a8*/ 	.word	0x00000300
        /*00ac*/ 	.word	0x000000ff
        /*00b0*/ 	.word	0x00000000
        /*00b4*/ 	.short	0x0100
        /*00b6*/ 	.byte	0x07
	.zero		1


	//   ....[1]....
        /*00b8*/ 	.word	0x00000310
        /*00bc*/ 	.word	0x000000ff
        /*00c0*/ 	.word	0x00000010
        /*00c4*/ 	.short	0x0100
        /*00c6*/ 	.byte	0x07
	.zero		1


	//   ....[2]....
        /*00c8*/ 	.word	0x00000320
        /*00cc*/ 	.word	0x000000ff
        /*00d0*/ 	.word	0x00000008
        /*00d4*/ 	.short	0x0100
        /*00d6*/ 	.byte	0x07
	.zero		1


	//   ....[3]....
        /*00d8*/ 	.word	0x00000330
        /*00dc*/ 	.word	0x000000ff
        /*00e0*/ 	.word	0x00000018
        /*00e4*/ 	.short	0x0100
        /*00e6*/ 	.byte	0x07
	.zero		1


	//   ....[4]....
        /*00e8*/ 	.word	0x00000800
        /*00ec*/ 	.word	0x000000ff
        /*00f0*/ 	.word	0x00000050
        /*00f4*/ 	.short	0x0100
        /*00f6*/ 	.byte	0x0c
	.zero		1


	//   ....[5]....
        /*00f8*/ 	.word	0x00000850
        /*00fc*/ 	.word	0x000000ff
        /*0100*/ 	.word	0x00000058
        /*0104*/ 	.short	0x0100
        /*0106*/ 	.byte	0x0c
	.zero		1


	//   ....[6]....
        /*0108*/ 	.word	0x00000880
        /*010c*/ 	.word	0x000000ff
        /*0110*/ 	.word	0x00000030
        /*0114*/ 	.short	0x0100
        /*0116*/ 	.byte	0x0d
	.zero		1


	//   ....[7]....
        /*0118*/ 	.word	0x000008d0
        /*011c*/ 	.word	0x000000ff
        /*0120*/ 	.word	0x00000038
        /*0124*/ 	.short	0x0100
        /*0126*/ 	.byte	0x0d
	.zero		1


	//   ....[8]....
        /*0128*/ 	.word	0x000008e0
        /*012c*/ 	.word	0x000000ff
        /*0130*/ 	.word	0x00000040
        /*0134*/ 	.short	0x0100
        /*0136*/ 	.byte	0x0d
	.zero		1


	//   ....[9]....
        /*0138*/ 	.word	0x000008f0
        /*013c*/ 	.word	0x000000ff
        /*0140*/ 	.word	0x00000048
        /*0144*/ 	.short	0x0100
        /*0146*/ 	.byte	0x0d
	.zero		1


	//   ....[10]....
        /*0148*/ 	.word	0x00001840
        /*014c*/ 	.word	0x00000061
        /*0150*/ 	.word	0xfffffff8
        /*0154*/ 	.short	0x010a
        /*0156*/ 	.byte	0x3f
	.zero		1


	//   ....[11]....
        /*0158*/ 	.word	0x00001a10
        /*015c*/ 	.word	0x00000003
        /*0160*/ 	.word	0x00000000
        /*0164*/ 	.short	0x010a
        /*0166*/ 	.byte	0x3f
	.zero		1


	//   ....[12]....
        /*0168*/ 	.word	0x00001a70
        /*016c*/ 	.word	0x00000003
        /*0170*/ 	.word	0x00000000
        /*0174*/ 	.short	0x010a
        /*0176*/ 	.byte	0x3f
	.zero		1


	//   ....[13]....
        /*0178*/ 	.word	0x00002310
        /*017c*/ 	.word	0x000000ff
        /*0180*/ 	.word	0x00000000
        /*0184*/ 	.short	0x010a
        /*0186*/ 	.byte	0x04
	.zero		1


	//   ....[14]....
        /*0188*/ 	.word	0x00002350
        /*018c*/ 	.word	0x000000ff
        /*0190*/ 	.word	0x00000000
        /*0194*/ 	.short	0x010a
        /*0196*/ 	.byte	0x04
	.zero		1


	//   ....[15]....
        /*0198*/ 	.word	0x00002b00
        /*019c*/ 	.word	0x00000005
        /*01a0*/ 	.word	0x00000000
        /*01a4*/ 	.short	0x0101
        /*01a6*/ 	.byte	0x3f
	.zero		1


	//   ....[16]....
        /*01a8*/ 	.word	0x00002c00
        /*01ac*/ 	.word	0x00000065
        /*01b0*/ 	.word	0x00000000
        /*01b4*/ 	.short	0x0101
        /*01b6*/ 	.byte	0x32
	.zero		1


	//   ....[17]....
        /*01b8*/ 	.word	0x00002cf0
        /*01bc*/ 	.word	0x00000003
        /*01c0*/ 	.word	0x00000000
        /*01c4*/ 	.short	0x0101
        /*01c6*/ 	.byte	0x3f
	.zero		1


	//   ....[18]....
        /*01c8*/ 	.word	0x00002d50
        /*01cc*/ 	.word	0x00000061
        /*01d0*/ 	.word	0x00000008
        /*01d4*/ 	.short	0x010a
        /*01d6*/ 	.byte	0x3f
	.zero		1


	//   ....[19]....
        /*01d8*/ 	.word	0x00006e30
        /*01dc*/ 	.word	0x00000062
        /*01e0*/ 	.word	0x00000000
        /*01e4*/ 	.short	0x0101
        /*01e6*/ 	.byte	0x32
	.zero		1


	//   ....[20]....
        /*01e8*/ 	.word	0x00007890
        /*01ec*/ 	.word	0x0000000c
        /*01f0*/ 	.word	0x00000010
        /*01f4*/ 	.short	0x010a
        /*01f6*/ 	.byte	0x3f
	.zero		1


	//   ....[21]....
        /*01f8*/ 	.word	0x00007e70
        /*01fc*/ 	.word	0x00000003
        /*0200*/ 	.word	0x00000058
        /*0204*/ 	.short	0x0101
        /*0206*/ 	.byte	0x3f
	.zero		1


	//   ....[22]....
        /*0208*/ 	.word	0x000085e0
        /*020c*/ 	.word	0x00000007
        /*0210*/ 	.word	0x00000000
        /*0214*/ 	.short	0x010a
        /*0216*/ 	.byte	0x3f
	.zero		1


	//   ....[23]....
        /*0218*/ 	.word	0x00008660
        /*021c*/ 	.word	0x00000003
        /*0220*/ 	.word	0x00000000
        /*0224*/ 	.short	0x010a
        /*0226*/ 	.byte	0x3f
	.zero		1


	//   ....[24]....
        /*0228*/ 	.word	0x000086c0
        /*022c*/ 	.word	0x00000061
        /*0230*/ 	.word	0xfffffff8
        /*0234*/ 	.short	0x010a
        /*0236*/ 	.byte	0x3f
	.zero		1


	//   ....[25]....
        /*0238*/ 	.word	0x00008710
        /*023c*/ 	.word	0x00000003
        /*0240*/ 	.word	0x00000000
        /*0244*/ 	.short	0x010a
        /*0246*/ 	.byte	0x3f
	.zero		1


	//   ....[26]....
        /*0248*/ 	.word	0x00008770
        /*024c*/ 	.word	0x00000005
        /*0250*/ 	.word	0x00000000
        /*0254*/ 	.short	0x010a
        /*0256*/ 	.byte	0x3f
	.zero		1


	//   ....[27]....
        /*0258*/ 	.word	0x000087c0
        /*025c*/ 	.word	0x00000061
        /*0260*/ 	.word	0x00000008
        /*0264*/ 	.short	0x010a
        /*0266*/ 	.byte	0x3f
	.zero		1


	//   ....[28]....
        /*0268*/ 	.word	0x00008890
        /*026c*/ 	.word	0x0000000c
        /*0270*/ 	.word	0x00000010
        /*0274*/ 	.short	0x010a
        /*0276*/ 	.byte	0x3f
	.zero		1


	//   ....[29]....
        /*0278*/ 	.word	0x00008960
        /*027c*/ 	.word	0x00000007
        /*0280*/ 	.word	0x00000000
        /*0284*/ 	.short	0x010a
        /*0286*/ 	.byte	0x3f
	.zero		1


	//----- nvinfo : EIATTR_NUM_MBARRIERS
	.align		4
.L_35:
        /*0288*/ 	.byte	0x03, 0x38
        /*028a*/ 	.short	0x000a


	//----- nvinfo : EIATTR_EXIT_INSTR_OFFSETS
	.align		4
        /*028c*/ 	.byte	0x04, 0x1c
        /*028e*/ 	.short	(.L_37 - .L_36)


	//   ....[0]....
.L_36:
        /*0290*/ 	.word	0x00001450


	//   ....[1]....
        /*0294*/ 	.word	0x000014b0


	//   ....[2]....
        /*0298*/ 	.word	0x00007570


	//   ....[3]....
        /*029c*/ 	.word	0x000075a0


	//   ....[4]....
        /*02a0*/ 	.word	0x000086b0


	//----- nvinfo : EIATTR_MAX_THREADS
	.align		4
.L_37:
        /*02a4*/ 	.byte	0x04, 0x05
        /*02a6*/ 	.short	(.L_39 - .L_38)
.L_38:
        /*02a8*/ 	.word	0x00000180
        /*02ac*/ 	.word	0x00000001
        /*02b0*/ 	.word	0x00000001


	//----- nvinfo : EIATTR_CRS_STACK_SIZE
	.align		4
.L_39:
        /*02b4*/ 	.byte	0x04, 0x1e
        /*02b6*/ 	.short	(.L_41 - .L_40)
.L_40:
        /*02b8*/ 	.word	0x00000000


	//----- nvinfo : EIATTR_CBANK_PARAM_SIZE
	.align		4
.L_41:
        /*02bc*/ 	.byte	0x03, 0x19
        /*02be*/ 	.short	0x0470


	//----- nvinfo : EIATTR_PARAM_CBANK
	.align		4
        /*02c0*/ 	.byte	0x04, 0x0a
        /*02c2*/ 	.short	(.L_43 - .L_42)
	.align		4
.L_42:
        /*02c4*/ 	.word	index@(.nv.constant0._ZN7cutlass13device_kernelINS_4gemm6kernel13GemmUniversalIN4cute5tupleIJiiiiEEENS1_10collective13CollectiveMmaINS1_34MainloopSm90TmaGmmaWarpSpecializedILi2ENS5_IJNS4_1CILi2EEENSA_ILi1EEESC_EEENS1_32KernelTmaWarpSpecializedPingpongEEENS5_IJNSA_ILi64EEENSA_ILi128EEESH_EEENS_10tfloat32_tENS5_IJlSC_lEEESJ_SK_NS4_8TiledMMAINS4_8MMA_AtomIJNS4_4SM904GMMA30MMA_64x128x8_F32TF32TF32_SS_TNILNSO_7ScaleInE1ELSQ_1EEEEEENS4_6LayoutINS5_IJSC_SC_SC_EEENS5_IJNSA_ILi0EEESV_SV_EEEEENS5_IJNS4_10UnderscoreESY_SY_EEEEENS4_13SM90_TMA_LOADENS4_14ComposedLayoutINS4_7SwizzleILi3ELi4ELi3EEENS4_18smem_ptr_flag_bitsILi32EEENST_INS5_IJNSA_ILi8EEENSA_ILi32EEEEEENS5_IJS18_SC_EEEEEEEvNS4_8identityENS4_23SM90_TMA_LOAD_MULTICASTES1C_vS1D_EENS_8epilogue10collective6detail29Sm90TmaWarpSpecializedAdapterINS1H_15DefaultEpilogueISJ_SK_SK_NS1G_6thread17LinearCombinationISJ_Li1EffLNS1L_9ScaleType4KindE0ELNS_15FloatRoundStyleE2ESJ_EENS1_15EpilogueDefaultEEEEEvvEEEEvNT_6ParamsE)
        /*02c8*/ 	.short	0x0210
        /*02ca*/ 	.short	0x0470


	//----- nvinfo : EIATTR_SW_WAR
	.align		4
.L_43:
        /*02cc*/ 	.byte	0x04, 0x36
        /*02ce*/ 	.short	(.L_45 - .L_44)
.L_44:
        /*02d0*/ 	.word	0x00000008
.L_45:


//--------------------- .nv.callgraph             --------------------------
	.section	.nv.callgraph,"",@"SHT_CUDA_CALLGRAPH"
	.align	4
	.sectionentsize	8
	.align		4
        /*0000*/ 	.word	0x00000000
	.align		4
        /*0004*/ 	.word	0xffffffff
	.align		4
        /*0008*/ 	.word	index@(_ZN7cutlass13device_kernelINS_4gemm6kernel13GemmUniversalIN4cute5tupleIJiiiiEEENS1_10collective13CollectiveMmaINS1_34MainloopSm90TmaGmmaWarpSpecializedILi2ENS5_IJNS4_1CILi2EEENSA_ILi1EEESC_EEENS1_32KernelTmaWarpSpecializedPingpongEEENS5_IJNSA_ILi64EEENSA_ILi128EEESH_EEENS_10tfloat32_tENS5_IJlSC_lEEESJ_SK_NS4_8TiledMMAINS4_8MMA_AtomIJNS4_4SM904GMMA30MMA_64x128x8_F32TF32TF32_SS_TNILNSO_7ScaleInE1ELSQ_1EEEEEENS4_6LayoutINS5_IJSC_SC_SC_EEENS5_IJNSA_ILi0EEESV_SV_EEEEENS5_IJNS4_10UnderscoreESY_SY_EEEEENS4_13SM90_TMA_LOADENS4_14ComposedLayoutINS4_7SwizzleILi3ELi4ELi3EEENS4_18smem_ptr_flag_bitsILi32EEENST_INS5_IJNSA_ILi8EEENSA_ILi32EEEEEENS5_IJS18_SC_EEEEEEEvNS4_8identityENS4_23SM90_TMA_LOAD_MULTICASTES1C_vS1D_EENS_8epilogue10collective6detail29Sm90TmaWarpSpecializedAdapterINS1H_15DefaultEpilogueISJ_SK_SK_NS1G_6thread17LinearCombinationISJ_Li1EffLNS1L_9ScaleType4KindE0ELNS_15FloatRoundStyleE2ESJ_EENS1_15EpilogueDefaultEEEEEvvEEEEvNT_6ParamsE)
	.align		4
        /*000c*/ 	.word	index@(__assertfail)
	.align		4
        /*0010*/ 	.word	0x00000000
	.align		4
        /*0014*/ 	.word	0xfffffffe
	.align		4
        /*0018*/ 	.word	0x00000000
	.align		4
        /*001c*/ 	.word	0xfffffffd
	.align		4
        /*0020*/ 	.word	0x00000000
	.align		4
        /*0024*/ 	.word	0xfffffffc


//--------------------- .nv.constant4             --------------------------
	.section	.nv.constant4,"a",@progbits
	.align	8
	.align		8
.nv.constant4:
        /*0000*/ 	.dword	__assertfail
	.align		8
        /*0008*/ 	.dword	__unnamed_1
	.align		8
        /*0010*/ 	.dword	_ZN39_INTERNAL_882ee5ce_4_k_cu_da93beab_65114cuda3std3__45__cpo5beginE
	.align		8
        /*0018*/ 	.dword	_ZN39_INTERNAL_882ee5ce_4_k_cu_da93beab_65114cuda3std3__45__cpo3endE
	.align		8
        /*0020*/ 	.dword	_ZN39_INTERNAL_882ee5ce_4_k_cu_da93beab_65114cuda3std3__45__cpo6cbeginE
	.align		8
        /*0028*/ 	.dword	_ZN39_INTERNAL_882ee5ce_4_k_cu_da93beab_65114cuda3std3__45__cpo4cendE
	.align		8
        /*0030*/ 	.dword	_ZN39_INTERNAL_882ee5ce_4_k_cu_da93beab_65114cuda3std3__441_GLOBAL__N__882ee5ce_4_k_cu_da93beab_65116ignoreE
	.align		8
        /*0038*/ 	.dword	_ZN39_INTERNAL_882ee5ce_4_k_cu_da93beab_65114cuda3std3__419piecewise_constructE
	.align		8
        /*0040*/ 	.dword	_ZN39_INTERNAL_882ee5ce_4_k_cu_da93beab_65114cuda3std3__48in_placeE
	.align		8
        /*0048*/ 	.dword	_ZN39_INTERNAL_882ee5ce_4_k_cu_da93beab_65114cuda3std6ranges3__45__cpo4swapE
	.align		8
        /*0050*/ 	.dword	_ZN39_INTERNAL_882ee5ce_4_k_cu_da93beab_65114cuda3std6ranges3__45__cpo9iter_moveE
	.align		8
        /*0058*/ 	.dword	_ZN39_INTERNAL_882ee5ce_4_k_cu_da93beab_65114cute7productE
	.align		8
        /*0060*/ 	.dword	_ZN39_INTERNAL_882ee5ce_4_k_cu_da93beab_65114cute1_E
	.align		8
        /*0068*/ 	.dword	$str$22
	.align		8
        /*0070*/ 	.dword	$str$23


//--------------------- .text._ZN7cutlass13device_kernelINS_4gemm6kernel13GemmUniversalIN4cute5tupleIJiiiiEEENS1_10collective13CollectiveMmaINS1_34MainloopSm90TmaGmmaWarpSpecializedILi2ENS5_IJNS4_1CILi2EEENSA_ILi1EEESC_EEENS1_32KernelTmaWarpSpecializedPingpongEEENS5_IJNSA_ILi64EEENSA_ILi128EEESH_EEENS_10tfloat32_tENS5_IJlSC_lEEESJ_SK_NS4_8TiledMMAINS4_8MMA_AtomIJNS4_4SM904GMMA30MMA_64x128x8_F32TF32TF32_SS_TNILNSO_7ScaleInE1ELSQ_1EEEEEENS4_6LayoutINS5_IJSC_SC_SC_EEENS5_IJNSA_ILi0EEESV_SV_EEEEENS5_IJNS4_10UnderscoreESY_SY_EEEEENS4_13SM90_TMA_LOADENS4_14ComposedLayoutINS4_7SwizzleILi3ELi4ELi3EEENS4_18smem_ptr_flag_bitsILi32EEENST_INS5_IJNSA_ILi8EEENSA_ILi32EEEEEENS5_IJS18_SC_EEEEEEEvNS4_8identityENS4_23SM90_TMA_LOAD_MULTICASTES1C_vS1D_EENS_8epilogue10collective6detail29Sm90TmaWarpSpecializedAdapterINS1H_15DefaultEpilogueISJ_SK_SK_NS1G_6thread17LinearCombinationISJ_Li1EffLNS1L_9ScaleType4KindE0ELNS_15FloatRoundStyleE2ESJ_EENS1_15EpilogueDefaultEEEEEvvEEEEvNT_6ParamsE --------------------------
	.section	.text._ZN7cutlass13device_kernelINS_4gemm6kernel13GemmUniversalIN4cute5tupleIJiiiiEEENS1_10collective13CollectiveMmaINS1_34MainloopSm90TmaGmmaWarpSpecializedILi2ENS5_IJNS4_1CILi2EEENSA_ILi1EEESC_EEENS1_32KernelTmaWarpSpecializedPingpongEEENS5_IJNSA_ILi64EEENSA_ILi128EEESH_EEENS_10tfloat32_tENS5_IJlSC_lEEESJ_SK_NS4_8TiledMMAINS4_8MMA_AtomIJNS4_4SM904GMMA30MMA_64x128x8_F32TF32TF32_SS_TNILNSO_7ScaleInE1ELSQ_1EEEEEENS4_6LayoutINS5_IJSC_SC_SC_EEENS5_IJNSA_ILi0EEESV_SV_EEEEENS5_IJNS4_10UnderscoreESY_SY_EEEEENS4_13SM90_TMA_LOADENS4_14ComposedLayoutINS4_7SwizzleILi3ELi4ELi3EEENS4_18smem_ptr_flag_bitsILi32EEENST_INS5_IJNSA_ILi8EEENSA_ILi32EEEEEENS5_IJS18_SC_EEEEEEEvNS4_8identityENS4_23SM90_TMA_LOAD_MULTICASTES1C_vS1D_EENS_8epilogue10collective6detail29Sm90TmaWarpSpecializedAdapterINS1H_15DefaultEpilogueISJ_SK_SK_NS1G_6thread17LinearCombinationISJ_Li1EffLNS1L_9ScaleType4KindE0ELNS_15FloatRoundStyleE2ESJ_EENS1_15EpilogueDefaultEEEEEvvEEEEvNT_6ParamsE,"ax",@progbits
	.align	128
.text._ZN7cutlass13device_kernelINS_4gemm6kernel13GemmUniversalIN4cute5tupleIJiiiiEEENS1_10collective13CollectiveMmaINS1_34MainloopSm90TmaGmmaWarpSpecializedILi2ENS5_IJNS4_1CILi2EEENSA_ILi1EEESC_EEENS1_32KernelTmaWarpSpecializedPingpongEEENS5_IJNSA_ILi64EEENSA_ILi128EEESH_EEENS_10tfloat32_tENS5_IJlSC_lEEESJ_SK_NS4_8TiledMMAINS4_8MMA_AtomIJNS4_4SM904GMMA30MMA_64x128x8_F32TF32TF32_SS_TNILNSO_7ScaleInE1ELSQ_1EEEEEENS4_6LayoutINS5_IJSC_SC_SC_EEENS5_IJNSA_ILi0EEESV_SV_EEEEENS5_IJNS4_10UnderscoreESY_SY_EEEEENS4_13SM90_TMA_LOADENS4_14ComposedLayoutINS4_7SwizzleILi3ELi4ELi3EEENS4_18smem_ptr_flag_bitsILi32EEENST_INS5_IJNSA_ILi8EEENSA_ILi32EEEEEENS5_IJS18_SC_EEEEEEEvNS4_8identityENS4_23SM90_TMA_LOAD_MULTICASTES1C_vS1D_EENS_8epilogue10collective6detail29Sm90TmaWarpSpecializedAdapterINS1H_15DefaultEpilogueISJ_SK_SK_NS1G_6thread17LinearCombinationISJ_Li1EffLNS1L_9ScaleType4KindE0ELNS_15FloatRoundStyleE2ESJ_EENS1_15EpilogueDefaultEEEEEvvEEEEvNT_6ParamsE:
        .type           _ZN7cutlass13device_kernelINS_4gemm6kernel13GemmUniversalIN4cute5tupleIJiiiiEEENS1_10collective13CollectiveMmaINS1_34MainloopSm90TmaGmmaWarpSpecializedILi2ENS5_IJNS4_1CILi2EEENSA_ILi1EEESC_EEENS1_32KernelTmaWarpSpecializedPingpongEEENS5_IJNSA_ILi64EEENSA_ILi128EEESH_EEENS_10tfloat32_tENS5_IJlSC_lEEESJ_SK_NS4_8TiledMMAINS4_8MMA_AtomIJNS4_4SM904GMMA30MMA_64x128x8_F32TF32TF32_SS_TNILNSO_7ScaleInE1ELSQ_1EEEEEENS4_6LayoutINS5_IJSC_SC_SC_EEENS5_IJNSA_ILi0EEESV_SV_EEEEENS5_IJNS4_10UnderscoreESY_SY_EEEEENS4_13SM90_TMA_LOADENS4_14ComposedLayoutINS4_7SwizzleILi3ELi4ELi3EEENS4_18smem_ptr_flag_bitsILi32EEENST_INS5_IJNSA_ILi8EEENSA_ILi32EEEEEENS5_IJS18_SC_EEEEEEEvNS4_8identityENS4_23SM90_TMA_LOAD_MULTICASTES1C_vS1D_EENS_8epilogue10collective6detail29Sm90TmaWarpSpecializedAdapterINS1H_15DefaultEpilogueISJ_SK_SK_NS1G_6thread17LinearCombinationISJ_Li1EffLNS1L_9ScaleType4KindE0ELNS_15FloatRoundStyleE2ESJ_EENS1_15EpilogueDefaultEEEEEvvEEEEvNT_6ParamsE,@function
        .size           _ZN7cutlass13device_kernelINS_4gemm6kernel13GemmUniversalIN4cute5tupleIJiiiiEEENS1_10collective13CollectiveMmaINS1_34MainloopSm90TmaGmmaWarpSpecializedILi2ENS5_IJNS4_1CILi2EEENSA_ILi1EEESC_EEENS1_32KernelTmaWarpSpecializedPingpongEEENS5_IJNSA_ILi64EEENSA_ILi128EEESH_EEENS_10tfloat32_tENS5_IJlSC_lEEESJ_SK_NS4_8TiledMMAINS4_8MMA_AtomIJNS4_4SM904GMMA30MMA_64x128x8_F32TF32TF32_SS_TNILNSO_7ScaleInE1ELSQ_1EEEEEENS4_6LayoutINS5_IJSC_SC_SC_EEENS5_IJNSA_ILi0EEESV_SV_EEEEENS5_IJNS4_10UnderscoreESY_SY_EEEEENS4_13SM90_TMA_LOADENS4_14ComposedLayoutINS4_7SwizzleILi3ELi4ELi3EEENS4_18smem_ptr_flag_bitsILi32EEENST_INS5_IJNSA_ILi8EEENSA_ILi32EEEEEENS5_IJS18_SC_EEEEEEEvNS4_8identityENS4_23SM90_TMA_LOAD_MULTICASTES1C_vS1D_EENS_8epilogue10collective6detail29Sm90TmaWarpSpecializedAdapterINS1H_15DefaultEpilogueISJ_SK_SK_NS1G_6thread17LinearCombinationISJ_Li1EffLNS1L_9ScaleType4KindE0ELNS_15FloatRoundStyleE2ESJ_EENS1_15EpilogueDefaultEEEEEvvEEEEvNT_6ParamsE,(.L_x_196 - _ZN7cutlass13device_kernelINS_4gemm6kernel13GemmUniversalIN4cute5tupleIJiiiiEEENS1_10collective13CollectiveMmaINS1_34MainloopSm90TmaGmmaWarpSpecializedILi2ENS5_IJNS4_1CILi2EEENSA_ILi1EEESC_EEENS1_32KernelTmaWarpSpecializedPingpongEEENS5_IJNSA_ILi64EEENSA_ILi128EEESH_EEENS_10tfloat32_tENS5_IJlSC_lEEESJ_SK_NS4_8TiledMMAINS4_8MMA_AtomIJNS4_4SM904GMMA30MMA_64x128x8_F32TF32TF32_SS_TNILNSO_7ScaleInE1ELSQ_1EEEEEENS4_6LayoutINS5_IJSC_SC_SC_EEENS5_IJNSA_ILi0EEESV_SV_EEEEENS5_IJNS4_10UnderscoreESY_SY_EEEEENS4_13SM90_TMA_LOADENS4_14ComposedLayoutINS4_7SwizzleILi3ELi4ELi3EEENS4_18smem_ptr_flag_bitsILi32EEENST_INS5_IJNSA_ILi8EEENSA_ILi32EEEEEENS5_IJS18_SC_EEEEEEEvNS4_8identityENS4_23SM90_TMA_LOAD_MULTICASTES1C_vS1D_EENS_8epilogue10collective6detail29Sm90TmaWarpSpecializedAdapterINS1H_15DefaultEpilogueISJ_SK_SK_NS1G_6thread17LinearCombinationISJ_Li1EffLNS1L_9ScaleType4KindE0ELNS_15FloatRoundStyleE2ESJ_EENS1_15EpilogueDefaultEEEEEvvEEEEvNT_6ParamsE)
        .other          _ZN7cutlass13device_kernelINS_4gemm6kernel13GemmUniversalIN4cute5tupleIJiiiiEEENS1_10collective13CollectiveMmaINS1_34MainloopSm90TmaGmmaWarpSpecializedILi2ENS5_IJNS4_1CILi2EEENSA_ILi1EEESC_EEENS1_32KernelTmaWarpSpecializedPingpongEEENS5_IJNSA_ILi64EEENSA_ILi128EEESH_EEENS_10tfloat32_tENS5_IJlSC_lEEESJ_SK_NS4_8TiledMMAINS4_8MMA_AtomIJNS4_4SM904GMMA30MMA_64x128x8_F32TF32TF32_SS_TNILNSO_7ScaleInE1ELSQ_1EEEEEENS4_6LayoutINS5_IJSC_SC_SC_EEENS5_IJNSA_ILi0EEESV_SV_EEEEENS5_IJNS4_10UnderscoreESY_SY_EEEEENS4_13SM90_TMA_LOADENS4_14ComposedLayoutINS4_7SwizzleILi3ELi4ELi3EEENS4_18smem_ptr_flag_bitsILi32EEENST_INS5_IJNSA_ILi8EEENSA_ILi32EEEEEENS5_IJS18_SC_EEEEEEEvNS4_8identityENS4_23SM90_TMA_LOAD_MULTICASTES1C_vS1D_EENS_8epilogue10collective6detail29Sm90TmaWarpSpecializedAdapterINS1H_15DefaultEpilogueISJ_SK_SK_NS1G_6thread17LinearCombinationISJ_Li1EffLNS1L_9ScaleType4KindE0ELNS_15FloatRoundStyleE2ESJ_EENS1_15EpilogueDefaultEEEEEvvEEEEvNT_6ParamsE,@"STO_CUDA_ENTRY STV_DEFAULT"
_ZN7cutlass13device_kernelINS_4gemm6kernel13GemmUniversalIN4cute5tupleIJiiiiEEENS1_10collective13CollectiveMmaINS1_34MainloopSm90TmaGmmaWarpSpecializedILi2ENS5_IJNS4_1CILi2EEENSA_ILi1EEESC_EEENS1_32KernelTmaWarpSpecializedPingpongEEENS5_IJNSA_ILi64EEENSA_ILi128EEESH_EEENS_10tfloat32_tENS5_IJlSC_lEEESJ_SK_NS4_8TiledMMAINS4_8MMA_AtomIJNS4_4SM904GMMA30MMA_64x128x8_F32TF32TF32_SS_TNILNSO_7ScaleInE1ELSQ_1EEEEEENS4_6LayoutINS5_IJSC_SC_SC_EEENS5_IJNSA_ILi0EEESV_SV_EEEEENS5_IJNS4_10UnderscoreESY_SY_EEEEENS4_13SM90_TMA_LOADENS4_14ComposedLayoutINS4_7SwizzleILi3ELi4ELi3EEENS4_18smem_ptr_flag_bitsILi32EEENST_INS5_IJNSA_ILi8EEENSA_ILi32EEEEEENS5_IJS18_SC_EEEEEEEvNS4_8identityENS4_23SM90_TMA_LOAD_MULTICASTES1C_vS1D_EENS_8epilogue10collective6detail29Sm90TmaWarpSpecializedAdapterINS1H_15DefaultEpilogueISJ_SK_SK_NS1G_6thread17LinearCombinationISJ_Li1EffLNS1L_9ScaleType4KindE0ELNS_15FloatRoundStyleE2ESJ_EENS1_15EpilogueDefaultEEEEEvvEEEEvNT_6ParamsE:
[----:B------:R-:W0:Y:S01]  /*0000*/  LDC R1, c[0x0][0x28] ;  /* 0x00000a00ff017b82 */ /* 0x000e220000000800 */
[----:B------:R-:W1:Y:S01]  /*0010*/  S2R R3, SR_TID.X ;  /* 0x0000000000037919 */ /* 0x000e620000002100 */
[----:B------:R-:W-:Y:S01]  /*0020*/  ELECT P0, URZ, PT ;  /* 0x00000000003f782f */ /* 0x000fe20003800000 */
[----:B------:R-:W-:Y:S01]  /*0030*/  BSSY B0, `(.L_x_0) ;  /* 0x0000014000007945 */ /* 0x000fe20003800000 */
[--C-:B-1----:R-:W-:Y:S02]  /*0040*/  SHF.R.U32.HI R0, RZ, 0x5, R3.reuse ;  /* 0x00000005ff007819 */ /* 0x102fe40000011603 */
[----:B------:R-:W-:-:S03]  /*0050*/  SHF.R.U32.HI R5, RZ, 0x7, R3 ;  /* 0x00000007ff057819 */ /* 0x000fc60000011603 */
[----:B------:R-:W1:Y:S02]  /*0060*/  SHFL.IDX PT, R2, R0, RZ, 0x1f ;  /* 0x00001fff00027589 */ /* 0x000e6400000e0000 */
[----:B-1----:R-:W-:Y:S02]  /*0070*/  R2UR UR6, R2 ;  /* 0x00000000020672ca */ /* 0x002fe400000e0000 */
[----:B------:R1:W2:Y:S11]  /*0080*/  SHFL.IDX PT, R2, R5, RZ, 0x1f ;  /* 0x00001fff05027589 */ /* 0x0002b600000e0000 */
[----:B------:R-:W-:-:S02]  /*0090*/  USHF.R.S32.HI UR4, URZ, 0x1f, UR6 ;  /* 0x0000001f3f047899 */ /* 0x000fc40008011406 */
[----:B------:R-:W-:Y:S02]  /*00a0*/  ISETP.NE.OR P0, PT, RZ, UR6, !P0 ;  /* 0x00000006ff007c0c */ /* 0x000fe4000c705670 */
[----:B------:R-:W-:-:S04]  /*00b0*/  ULEA.HI UR4, UR4, UR6, URZ, 0x2 ;  /* 0x0000000604047291 */ /* 0x000fc8000f8f103f */
[----:B------:R-:W-:-:S04]  /*00c0*/  ULOP3.LUT UR4, UR4, 0xfffffffc, URZ, 0xc0, !UPT ;  /* 0xfffffffc04047892 */ /* 0x000fc8000f8ec03f */
[----:B------:R-:W-:-:S03]  /*00d0*/  UIADD3 UR6, UR6, -UR4, URZ ;  /* 0x8000000406067290 */ /* 0x000fc6000fffe03f */
[----:B012---:R-:W-:Y:S09]  /*00e0*/  @P0 BRA `(.L_x_1) ;  /* 0x0000000000200947 */ /* 0x007ff20003800000 */
[----:B------:R-:W-:Y:S02]  /*00f0*/  ULDC.64 UR4, c[0x0][0x198] ;  /* 0x0000660000047ab9 */ /* 0x000fe40000000a00 */
[----:B------:R-:W-:Y:S02]  /*0100*/  UIADD3 UR8, UP0, UR4, 0xf0, URZ ;  /* 0x000000f004087890 */ /* 0x000fe4000ff1e03f */
[----:B------:R-:W-:Y:S02]  /*0110*/  UIADD3 UR4, UP1, UR4, 0x1f0, URZ ;  /* 0x000001f004047890 */ /* 0x000fe4000ff3e03f */
[----:B------:R-:W-:Y:S02]  /*0120*/  UIADD3.X UR9, URZ, UR5, URZ, UP0, !UPT ;  /* 0x000000053f097290 */ /* 0x000fe400087fe43f */
[----:B------:R-:W-:-:S07]  /*0130*/  UIADD3.X UR5, URZ, UR5, URZ, UP1, !UPT ;  /* 0x000000053f057290 */ /* 0x000fce0008ffe43f */
[----:B------:R0:W-:Y:S02]  /*0140*/  UTMACCTL.PF [UR8] ;  /* 0x00000000080079b9 */ /* 0x0001e40008040000 */
[----:B------:R0:W-:Y:S02]  /*0150*/  UTMACCTL.PF [UR4] ;  /* 0x00000000040079b9 */ /* 0x0001e40008040000 */
[----:B0-----:R-:W-:Y:S01]  /*0160*/  NOP ;  /* 0x0000000000007918 */ /* 0x001fe20000000000 */
.L_x_1:
[----:B------:R-:W-:Y:S05]  /*0170*/  BSYNC B0 ;  /* 0x0000000000007941 */ /* 0x000fea0003800000 */
.L_x_0:
[----:B------:R-:W0:Y:S01]  /*0180*/  SHFL.IDX PT, R6, R0, RZ, 0x1f ;  /* 0x00001fff00067589 */ /* 0x000e2200000e0000 */
[----:B------:R-:W-:Y:S01]  /*0190*/  R2UR UR19, R2 ;  /* 0x00000000021372ca */ /* 0x000fe200000e0000 */
[----:B------:R-:W-:-:S04]  /*01a0*/  UISETP.NE.AND UP0, UPT, UR6, 0x3, UPT ;  /* 0x000000030600788c */ /* 0x000fc8000bf05270 */
[----:B------:R-:W-:-:S08]  /*01b0*/  UISETP.EQ.OR UP0, UPT, UR6, URZ, !UP0 ;  /* 0x0000003f0600728c */ /* 0x000fd0000c702670 */
[----:B------:R-:W-:Y:S02]  /*01c0*/  UIADD3 UR14, UR19, -0x1, URZ ;  /* 0xffffffff130e7890 */ /* 0x000fe4000fffe03f */
[----:B------:R-:W-:Y:S02]  /*01d0*/  UISETP.EQ.AND UP0, UPT, UR19, URZ, UP0 ;  /* 0x0000003f1300728c */ /* 0x000fe40008702270 */
[----:B------:R-:W-:Y:S02]  /*01e0*/  UISETP.GE.U32.AND UP1, UPT, UR14, 0x2, UPT ;  /* 0x000000020e00788c */ /* 0x000fe4000bf26070 */
[----:B------:R-:W-:Y:S01]  /*01f0*/  USEL UR39, URZ, 0x1, !UP0 ;  /* 0x000000013f277887 */ /* 0x000fe2000c000000 */
[----:B0-----:R-:W-:-:S03]  /*0200*/  ISETP.NE.AND P0, PT, R6, RZ, PT ;  /* 0x000000ff0600720c */ /* 0x001fc60003f05270 */
[----:B------:R-:W-:-:S10]  /*0210*/  USEL UR39, UR39, 0x2, UP1 ;  /* 0x0000000227277887 */ /* 0x000fd40008800000 */
[----:B------:R-:W-:Y:S05]  /*0220*/  @P0 BRA `(.L_x_2) ;  /* 0x0000000000480947 */ /* 0x000fea0003800000 */
[----:B------:R-:W0:Y:S01]  /*0230*/  S2UR UR7, SR_CgaCtaId ;  /* 0x00000000000779c3 */ /* 0x000e220000008800 */
[----:B------:R-:W-:Y:S01]  /*0240*/  UMOV UR4, 0x400 ;  /* 0x0000040000047882 */ /* 0x000fe20000000000 */
[----:B------:R-:W-:Y:S01]  /*0250*/  UMOV UR5, 0x1 ;  /* 0x0000000100057882 */ /* 0x000fe20000000000 */
[----:B------:R-:W-:Y:S01]  /*0260*/  UMOV UR8, 0x2 ;  /* 0x0000000200087882 */ /* 0x000fe20000000000 */
[----:B------:R-:W-:Y:S01]  /*0270*/  ELECT P0, URZ, PT ;  /* 0x00000000003f782f */ /* 0x000fe20003800000 */
[----:B------:R-:W-:-:S04]  /*0280*/  UIADD3 UR8, -UR8, 0x100000, URZ ;  /* 0x0010000008087890 */ /* 0x000fc8000fffe13f */
[----:B------:R-:W-:Y:S02]  /*0290*/  USHF.L.U32 UR9, UR8, 0xb, URZ ;  /* 0x0000000b08097899 */ /* 0x000fe4000800063f */
[----:B------:R-:W-:Y:S02]  /*02a0*/  USHF.L.U32 UR8, UR8, 0x1, URZ ;  /* 0x0000000108087899 */ /* 0x000fe4000800063f */
[----:B0-----:R-:W-:Y:S02]  /*02b0*/  ULEA UR7, UR7, UR4, 0x18 ;  /* 0x0000000407077291 */ /* 0x001fe4000f8ec03f */
[----:B------:R-:W-:-:S04]  /*02c0*/  UIADD3 UR4, -UR5, 0x100000, URZ ;  /* 0x0010000005047890 */ /* 0x000fc8000fffe13f */
[----:B------:R-:W-:Y:S02]  /*02d0*/  USHF.L.U32 UR5, UR4, 0xb, URZ ;  /* 0x0000000b04057899 */ /* 0x000fe4000800063f */
[----:B------:R-:W-:Y:S01]  /*02e0*/  USHF.L.U32 UR4, UR4, 0x1, URZ ;  /* 0x0000000104047899 */ /* 0x000fe2000800063f */
[----:B------:R-:W0:Y:S11]  /*02f0*/  FENCE.VIEW.ASYNC.S ;  /* 0x00000000000073c6 */ /* 0x000e360000000000 */
[----:B0-----:R0:W1:Y:S01]  /*0300*/  SYNCS.EXCH.64 URZ, [UR7], UR4 ;  /* 0x00000004073f75b2 */ /* 0x0010620008000100 */
[----:B------:R0:W2:Y:S01]  /*0310*/  SYNCS.EXCH.64 URZ, [UR7+0x10], UR8 ;  /* 0x00001008073f75b2 */ /* 0x0000a20008000100 */
[----:B------:R0:W3:Y:S01]  /*0320*/  SYNCS.EXCH.64 URZ, [UR7+0x8], UR4 ;  /* 0x00000804073f75b2 */ /* 0x0000e20008000100 */
[----:B------:R0:W4:Y:S01]  /*0330*/  SYNCS.EXCH.64 URZ, [UR7+0x18], UR8 ;  /* 0x00001808073f75b2 */ /* 0x0001220008000100 */
[----:B------:R-:W-:Y:S01]  /*0340*/  NOP ;  /* 0x0000000000007918 */ /* 0x000fe20000000000 */
.L_x_2:
[----:B------:R-:W5:Y:S01]  /*0350*/  S2UR UR15, SR_CTAID.X ;  /* 0x00000000000f79c3 */ /* 0x000f620000002500 */
[----:B------:R-:W-:Y:S01]  /*0360*/  SHF.R.S32.HI R2, RZ, 0x1f, R3 ;  /* 0x0000001fff027819 */ /* 0x000fe20000011403 */
[----:B------:R-:W1:Y:S01]  /*0370*/  SHFL.IDX PT, R7, R0, RZ, 0x1f ;  /* 0x00001fff00077589 */ /* 0x000e6200000e0000 */
[----:B------:R-:W-:Y:S02]  /*0380*/  ELECT P0, URZ, PT ;  /* 0x00000000003f782f */ /* 0x000fe40003800000 */
[----:B------:R-:W-:Y:S01]  /*0390*/  SHF.R.S32.HI R11, RZ, 0x1f, R6 ;  /* 0x0000001fff0b7819 */ /* 0x000fe20000011406 */
[----:B0-----:R-:W-:Y:S01]  /*03a0*/  ULDC UR4, c[0x0][0x150] ;  /* 0x0000540000047ab9 */ /* 0x001fe20000000800 */
[----:B------:R-:W-:Y:S01]  /*03b0*/  LEA.HI R2, R2, R3, RZ, 0x7 ;  /* 0x0000000302027211 */ /* 0x000fe200078f38ff */
[----:B------:R-:W0:Y:S01]  /*03c0*/  SHFL.IDX PT, R8, R0, RZ, 0x1f ;  /* 0x00001fff00087589 */ /* 0x000e2200000e0000 */
[----:B------:R-:W2:Y:S01]  /*03d0*/  S2UR UR8, SR_CTAID.Y ;  /* 0x00000000000879c3 */ /* 0x000ea20000002600 */
[----:B------:R-:W-:-:S02]  /*03e0*/  ELECT P1, URZ, PT ;  /* 0x00000000003f782f */ /* 0x000fc40003820000 */
[----:B------:R-:W-:Y:S01]  /*03f0*/  LOP3.LUT R2, R2, 0xffffff80, RZ, 0xc0, !PT ;  /* 0xffffff8002027812 */ /* 0x000fe200078ec0ff */
[----:B------:R-:W-:Y:S01]  /*0400*/  ULDC UR7, c[0x0][0x144] ;  /* 0x0000510000077ab9 */ /* 0x000fe20000000800 */
[----:B------:R-:W-:Y:S01]  /*0410*/  LEA.HI R11, R11, R6, RZ, 0x2 ;  /* 0x000000060b0b7211 */ /* 0x000fe200078f10ff */
[----:B------:R-:W-:Y:S01]  /*0420*/  UMOV UR18, 0x80 ;  /* 0x0000008000127882 */ /* 0x000fe20000000000 */
[----:B------:R-:W-:Y:S01]  /*0430*/  NOP ;  /* 0x0000000000007918 */ /* 0x000fe20000000000 */
[----:B------:R-:W-:Y:S01]  /*0440*/  IMAD.IADD R4, R3, 0x1, -R2 ;  /* 0x0000000103047824 */ /* 0x000fe200078e0a02 */
[----:B------:R-:W-:Y:S01]  /*0450*/  LOP3.LUT R11, R11, 0x3ffffffc, RZ, 0xc0, !PT ;  /* 0x3ffffffc0b0b7812 */ /* 0x000fe200078ec0ff */
[----:B------:R-:W-:Y:S01]  /*0460*/  NOP ;  /* 0x0000000000007918 */ /* 0x000fe20000000000 */
[----:B------:R-:W-:Y:S01]  /*0470*/  ULDC UR17, c[0x0][0x148] ;  /* 0x0000520000117ab9 */ /* 0x000fe20000000800 */
[----:B------:R-:W-:Y:S01]  /*0480*/  IMAD.MOV.U32 R23, RZ, RZ, 0x1 ;  /* 0x00000001ff177424 */ /* 0x000fe200078e00ff */
[----:B------:R-:W-:Y:S01]  /*0490*/  SHF.R.S32.HI R9, RZ, 0x1f, R4 ;  /* 0x0000001fff097819 */ /* 0x000fe20000011404 */
[----:B------:R-:W-:Y:S01]  /*04a0*/  IMAD.IADD R11, R6, 0x1, -R11 ;  /* 0x00000001060b7824 */ /* 0x000fe200078e0a0b */
[----:B------:R-:W3:Y:S01]  /*04b0*/  SHFL.IDX PT, R5, R5, RZ, 0x1f ;  /* 0x00001fff05057589 */ /* 0x000ee200000e0000 */
[----:B------:R-:W-:-:S02]  /*04c0*/  ISETP.NE.AND P2, PT, RZ, UR19, PT ;  /* 0x00000013ff007c0c */ /* 0x000fc4000bf45270 */
[----:B-----5:R-:W-:Y:S02]  /*04d0*/  I2FP.F32.U32 R10, UR15 ;  /* 0x0000000f000a7c45 */ /* 0x020fe40008201000 */
[----:B------:R-:W-:Y:S02]  /*04e0*/  LEA.HI R2, R9, R4, RZ, 0x3 ;  /* 0x0000000409027211 */ /* 0x000fe400078f18ff */
[----:B-1----:R-:W-:Y:S01]  /*04f0*/  ISETP.NE.OR P0, PT, R7, RZ, !P0 ;  /* 0x000000ff0700720c */ /* 0x002fe20004705670 */
[----:B------:R-:W-:Y:S01]  /*0500*/  FMUL R10, R10, UR4 ;  /* 0x000000040a0a7c20 */ /* 0x000fe20008400000 */
[--C-:B------:R-:W-:Y:S01]  /*0510*/  SHF.R.S32.HI R7, RZ, 0x3, R2.reuse ;  /* 0x00000003ff077819 */ /* 0x100fe20000011402 */
[----:B------:R-:W-:Y:S01]  /*0520*/  ULDC UR4, c[0x0][0x154] ;  /* 0x0000550000047ab9 */ /* 0x000fe20000000800 */
[----:B------:R-:W-:Y:S02]  /*0530*/  SHF.R.S32.HI R2, RZ, 0x1f, R2 ;  /* 0x0000001fff027819 */ /* 0x000fe40000011402 */
[----:B0-----:R-:W-:Y:S01]  /*0540*/  ISETP.NE.OR P1, PT, R8, RZ, !P1 ;  /* 0x000000ff0800720c */ /* 0x001fe20004f25670 */
[----:B------:R-:W0:Y:S01]  /*0550*/  F2I.U32.TRUNC.NTZ R10, R10 ;  /* 0x0000000a000a7305 */ /* 0x000e22000020f000 */
[----:B------:R-:W-:-:S02]  /*0560*/  LEA.HI R2, R2, R7, RZ, 0x2 ;  /* 0x0000000702027211 */ /* 0x000fc400078f10ff */
[----:B--2---:R-:W-:Y:S02]  /*0570*/  I2FP.F32.U32 R0, UR8 ;  /* 0x0000000800007c45 */ /* 0x004fe40008201000 */
[----:B------:R-:W-:Y:S01]  /*0580*/  LOP3.LUT R2, R2, 0xfffffffc, RZ, 0xc0, !PT ;  /* 0xfffffffc02027812 */ /* 0x000fe200078ec0ff */
[----:B------:R-:W-:Y:S02]  /*0590*/  VOTEU.ALL UP0, P0 ;  /* 0x00000000003f7886 */ /* 0x000fe40000000000 */
[----:B------:R-:W-:Y:S02]  /*05a0*/  FMUL R6, R0, UR4 ;  /* 0x0000000400067c20 */ /* 0x000fe40008400000 */
[----:B------:R-:W-:Y:S01]  /*05b0*/  IMAD.IADD R2, R7, 0x1, -R2 ;  /* 0x0000000107027824 */ /* 0x000fe200078e0a02 */
[----:B------:R-:W1:Y:S01]  /*05c0*/  @!UP0 S2UR UR11, SR_CgaCtaId ;  /* 0x00000000000b89c3 */ /* 0x000e620000008800 */
[----:B------:R-:W-:Y:S01]  /*05d0*/  VOTEU.ALL UP1, P1 ;  /* 0x00000000003f7886 */ /* 0x000fe20000820000 */
[----:B------:R-:W-:Y:S01]  /*05e0*/  @!UP0 UMOV UR10, 0x400 ;  /* 0x00000400000a8882 */ /* 0x000fe20000000000 */
[----:B------:R-:W-:Y:S01]  /*05f0*/  IMAD R2, R11, 0x4, R2 ;  /* 0x000000040b027824 */ /* 0x000fe200078e0202 */
[----:B0-----:R-:W-:Y:S01]  /*0600*/  R2UR UR4, R10 ;  /* 0x000000000a0472ca */ /* 0x001fe200000e0000 */
[----:B------:R-:W0:Y:S01]  /*0610*/  F2I.U32.TRUNC.NTZ R6, R6 ;  /* 0x0000000600067305 */ /* 0x000e22000020f000 */
[----:B------:R-:W-:Y:S01]  /*0620*/  @!UP1 UMOV UR13, 0x400 ;  /* 0x00000400000d9882 */ /* 0x000fe20000000000 */
[C---:B------:R-:W-:Y:S01]  /*0630*/  IMAD.SHL.U32 R7, R2.reuse, 0x4, RZ ;  /* 0x0000000402077824 */ /* 0x040fe200078e00ff */
[----:B------:R-:W-:Y:S01]  /*0640*/  LEA.HI R0, R2, R2, RZ, 0x1 ;  /* 0x0000000202007211 */ /* 0x000fe200078f08ff */
[----:B------:R-:W2:Y:S01]  /*0650*/  @!UP1 S2UR UR16, SR_CgaCtaId ;  /* 0x00000000001099c3 */ /* 0x000ea20000008800 */
[----:B------:R-:W-:Y:S01]  /*0660*/  VOTEU.ALL UP2, P1 ;  /* 0x00000000003f7886 */ /* 0x000fe20000840000 */
[----:B------:R-:W-:Y:S01]  /*0670*/  VOTEU.ALL UP3, P1 ;  /* 0x00000000003f7886 */ /* 0x000fe20000860000 */
[----:B------:R-:W-:Y:S01]  /*0680*/  LOP3.LUT R11, R0, 0xfffffffe, RZ, 0xc0, !PT ;  /* 0xfffffffe000b7812 */ /* 0x000fe200078ec0ff */
[----:B------:R-:W-:Y:S01]  /*0690*/  VOTEU.ALL UP4, P1 ;  /* 0x00000000003f7886 */ /* 0x000fe20000880000 */
[----:B------:R-:W-:Y:S01]  /*06a0*/  LOP3.LUT R22, R2, 0xc, R7, 0x78, !PT ;  /* 0x0000000c02167812 */ /* 0x000fe200078e7807 */
[----:B------:R-:W-:-:S02]  /*06b0*/  VOTEU.ALL UP5, P1 ;  /* 0x00000000003f7886 */ /* 0x000fc400008a0000 */
[----:B------:R-:W-:Y:S01]  /*06c0*/  IMAD.IADD R11, R2, 0x1, -R11 ;  /* 0x00000001020b7824 */ /* 0x000fe200078e0a0b */
[----:B------:R-:W-:Y:S01]  /*06d0*/  UIADD3 UR4, -UR4, URZ, URZ ;  /* 0x0000003f04047290 */ /* 0x000fe2000fffe13f */
[----:B------:R-:W5:Y:S01]  /*06e0*/  LDC R2, c[0x0][0x140] ;  /* 0x00005000ff027b82 */ /* 0x000f620000000800 */
[----:B0-----:R-:W-:Y:S02]  /*06f0*/  R2UR UR9, R6 ;  /* 0x00000000060972ca */ /* 0x001fe400000e0000 */
[----:B------:R-:W-:Y:S02]  /*0700*/  UIMAD UR7, UR7, UR4, UR15 ;  /* 0x00000004070772a4 */ /* 0x000fe4000f8e020f */
[----:B-1----:R-:W-:Y:S01]  /*0710*/  @!UP0 ULEA UR12, UR11, UR10, 0x18 ;  /* 0x0000000a0b0c8291 */ /* 0x002fe2000f8ec03f */
[----:B------:R-:W-:Y:S01]  /*0720*/  UMOV UR4, 0x20 ;  /* 0x0000002000047882 */ /* 0x000fe20000000000 */
[----:B------:R-:W-:-:S04]  /*0730*/  @!UP1 UIADD3 UR10, -UR18, 0x100000, URZ ;  /* 0x00100000120a9890 */ /* 0x000fc8000fffe13f */
[----:B------:R-:W-:Y:S02]  /*0740*/  @!UP1 USHF.L.U32 UR11, UR10, 0xb, URZ ;  /* 0x0000000b0a0b9899 */ /* 0x000fe4000800063f */
[----:B------:R-:W-:Y:S01]  /*0750*/  @!UP1 USHF.L.U32 UR10, UR10, 0x1, URZ ;  /* 0x000000010a0a9899 */ /* 0x000fe2000800063f */
[----:B------:R-:W-:Y:S01]  /*0760*/  ISETP.NE.AND P3, PT, R11, UR7, PT ;  /* 0x000000070b007c0c */ /* 0x000fe2000bf65270 */
[----:B------:R-:W-:-:S04]  /*0770*/  @!UP0 UIADD3 UR4, -UR4, 0x100000, URZ ;  /* 0x0010000004048890 */ /* 0x000fc8000fffe13f */
[----:B------:R-:W-:Y:S02]  /*0780*/  @!UP0 USHF.L.U32 UR5, UR4, 0xb, URZ ;  /* 0x0000000b04058899 */ /* 0x000fe4000800063f */
[----:B------:R-:W-:Y:S01]  /*0790*/  @!UP0 USHF.L.U32 UR4, UR4, 0x1, URZ ;  /* 0x0000000104048899 */ /* 0x000fe2000800063f */
[----:B------:R-:W-:Y:S01]  /*07a0*/  VOTEU.ALL UP0, P0 ;  /* 0x00000000003f7886 */ /* 0x000fe20000000000 */
[----:B--2---:R-:W-:Y:S01]  /*07b0*/  @!UP1 ULEA UR13, UR16, UR13, 0x18 ;  /* 0x0000000d100d9291 */ /* 0x004fe2000f8ec03f */
[----:B------:R-:W-:Y:S01]  /*07c0*/  VOTEU.ALL UP1, P0 ;  /* 0x00000000003f7886 */ /* 0x000fe20000020000 */
[----:B------:R-:W-:Y:S01]  /*07d0*/  UIADD3 UR9, -UR9, URZ, URZ ;  /* 0x0000003f09097290 */ /* 0x000fe2000fffe13f */
[----:B------:R-:W-:Y:S01]  /*07e0*/  LOP3.LUT P0, RZ, R4, 0x7, RZ, 0xc0, !PT ;  /* 0x0000000704ff7812 */ /* 0x000fe2000780c0ff */
[----:B------:R-:W0:Y:S06]  /*07f0*/  FENCE.VIEW.ASYNC.S ;  /* 0x00000000000073c6 */ /* 0x000e2c0000000000 */
[----:B0-----:R-:W0:Y:S01]  /*0800*/  @!UP0 SYNCS.EXCH.64 URZ, [UR12+0x50], UR4 ;  /* 0x000050040c3f85b2 */ /* 0x001e220008000100 */
[----:B------:R-:W-:-:S02]  /*0810*/  @P3 LEA.HI R0, R22, R22, RZ, 0x1 ;  /* 0x0000001616003211 */ /* 0x000fc400078f08ff */
[----:B-----5:R-:W-:Y:S02]  /*0820*/  ISETP.EQ.U32.AND P1, PT, R2, 0x1, PT ;  /* 0x000000010200780c */ /* 0x020fe40003f22070 */
[----:B------:R-:W-:Y:S02]  /*0830*/  @P3 SHF.R.S32.HI R0, RZ, 0x1, R0 ;  /* 0x00000001ff003819 */ /* 0x000fe40000011400 */
[----:B------:R-:W-:Y:S01]  /*0840*/  ISETP.LT.U32.AND P0, PT, R22, 0x2, !P0 ;  /* 0x000000021600780c */ /* 0x000fe20004701070 */
[----:B------:R1:W2:Y:S01]  /*0850*/  @!UP1 SYNCS.EXCH.64 URZ, [UR12+0x58], UR4 ;  /* 0x000058040c3f95b2 */ /* 0x0002a20008000100 */
[----:B------:R-:W-:Y:S01]  /*0860*/  NOP ;  /* 0x0000000000007918 */ /* 0x000fe20000000000 */
[----:B-1----:R-:W-:Y:S01]  /*0870*/  UIMAD UR4, UR17, UR9, UR8 ;  /* 0x00000009110472a4 */ /* 0x002fe2000f8e0208 */
[----:B------:R1:W0:Y:S05]  /*0880*/  @!UP2 SYNCS.EXCH.64 URZ, [UR13+0x30], UR10 ;  /* 0x0000300a0d3fa5b2 */ /* 0x00022a0008000100 */
[----:B------:R-:W-:-:S02]  /*0890*/  @P3 ISETP.NE.AND P4, PT, R0, UR4, PT ;  /* 0x0000000400003c0c */ /* 0x000fc4000bf85270 */
[----:B------:R-:W-:Y:S02]  /*08a0*/  SEL R0, RZ, 0x1, !P0 ;  /* 0x00000001ff007807 */ /* 0x000fe40004000000 */
[----:B------:R-:W-:-:S04]  /*08b0*/  @P3 SEL R23, RZ, 0x1, P4 ;  /* 0x00000001ff173807 */ /* 0x000fc80002000000 */
[----:B------:R-:W-:Y:S01]  /*08c0*/  LOP3.LUT R23, R23, R0, RZ, 0xc0, !PT ;  /* 0x0000000017177212 */ /* 0x000fe200078ec0ff */
[----:B------:R1:W0:Y:S01]  /*08d0*/  @!UP3 SYNCS.EXCH.64 URZ, [UR13+0x38], UR10 ;  /* 0x0000380a0d3fb5b2 */ /* 0x0002220008000100 */
[----:B------:R1:W0:Y:S01]  /*08e0*/  @!UP4 SYNCS.EXCH.64 URZ, [UR13+0x40], UR10 ;  /* 0x0000400a0d3fc5b2 */ /* 0x0002220008000100 */
[----:B------:R1:W0:Y:S01]  /*08f0*/  @!UP5 SYNCS.EXCH.64 URZ, [UR13+0x48], UR10 ;  /* 0x0000480a0d3fd5b2 */ /* 0x0002220008000100 */
[----:B------:R-:W-:Y:S01]  /*0900*/  NOP ;  /* 0x0000000000007918 */ /* 0x000fe20000000000 */
[----:B-1-3--:R-:W-:Y:S05]  /*0910*/  @!P1 BRA `(.L_x_3) ;  /* 0x0000000000089947 */ /* 0x00afea0003800000 */
[----:B0-2-4-:R-:W-:Y:S01]  /*0920*/  UCGABAR_ARV ;  /* 0x00000000000079c7 */ /* 0x015fe20008000000 */
[----:B------:R-:W-:Y:S05]  /*0930*/  BRA `(.L_x_4) ;  /* 0x0000000000047947 */ /* 0x000fea0003800000 */
.L_x_3:
[----:B0-2-4-:R-:W-:Y:S01]  /*0940*/  NOP ;  /* 0x0000000000007918 */ /* 0x015fe20000000000 */
.L_x_4:
[----:B------:R-:W-:Y:S01]  /*0950*/  ULDC.64 UR4, c[0x0][0x598] ;  /* 0x0001660000047ab9 */ /* 0x000fe20000000a00 */
[----:B------:R-:W-:Y:S01]  /*0960*/  ULDC.64 UR52, c[0x0][0x208] ;  /* 0x0000820000347ab9 */ /* 0x000fe20000000a00 */
[----:B------:R-:W-:-:S04]  /*0970*/  ISETP.NE.U32.AND P0, PT, RZ, UR4, PT ;  /* 0x00000004ff007c0c */ /* 0x000fc8000bf05070 */
[----:B------:R-:W-:-:S13]  /*0980*/  ISETP.NE.AND.EX P0, PT, RZ, UR5, PT, P0 ;  /* 0x00000005ff007c0c */ /* 0x000fda000bf05300 */
[----:B------:R-:W-:Y:S05]  /*0990*/  @!P0 BRA `(.L_x_5) ;  /* 0x00000000001c8947 */ /* 0x000fea0003800000 */
[----:B------:R-:W0:Y:S02]  /*09a0*/  LDC.64 R6, c[0x0][0x598] ;  /* 0x00016600ff067b82 */ /* 0x000e240000000a00 */
[----:B0-----:R-:W2:Y:S02]  /*09b0*/  LDG.E.64 R6, desc[UR52][R6.64] ;  /* 0x0000003406067981 */ /* 0x001ea4000c1e1b00 */
[----:B--2---:R-:W-:-:S04]  /*09c0*/  ISETP.NE.U32.AND P0, PT, R6, RZ, PT ;  /* 0x000000ff0600720c */ /* 0x004fc80003f05070 */
[----:B------:R-:W-:-:S13]  /*09d0*/  ISETP.NE.AND.EX P0, PT, R7, RZ, PT, P0 ;  /* 0x000000ff0700720c */ /* 0x000fda0003f05300 */
[----:B------:R-:W-:Y:S05]  /*09e0*/  @!P0 BRA `(.L_x_5) ;  /* 0x0000000000088947 */ /* 0x000fea0003800000 */
[----:B------:R0:W5:Y:S01]  /*09f0*/  LD.E R88, desc[UR52][R6.64] ;  /* 0x0000003406587980 */ /* 0x000162000c101900 */
[----:B------:R-:W-:Y:S05]  /*0a00*/  BRA `(.L_x_6) ;  /* 0x0000000000247947 */ /* 0x000fea0003800000 */
.L_x_5:
[----:B------:R-:W-:Y:S02]  /*0a10*/  ULDC.64 UR4, c[0x0][0x588] ;  /* 0x0001620000047ab9 */ /* 0x000fe40000000a00 */
[----:B------:R-:W-:-:S04]  /*0a20*/  ISETP.NE.U32.AND P0, PT, RZ, UR4, PT ;  /* 0x00000004ff007c0c */ /* 0x000fc8000bf05070 */
[----:B------:R-:W-:-:S13]  /*0a30*/  ISETP.NE.AND.EX P0, PT, RZ, UR5, PT, P0 ;  /* 0x00000005ff007c0c */ /* 0x000fda000bf05300 */
[----:B------:R-:W-:Y:S05]  /*0a40*/  @!P0 BRA `(.L_x_7) ;  /* 0x00000000000c8947 */ /* 0x000fea0003800000 */
[----:B------:R-:W0:Y:S02]  /*0a50*/  LDC.64 R88, c[0x0][0x588] ;  /* 0x00016200ff587b82 */ /* 0x000e240000000a00 */
[----:B0-----:R1:W5:Y:S01]  /*0a60*/  LDG.E R88, desc[UR52][R88.64] ;  /* 0x0000003458587981 */ /* 0x001362000c1e1900 */
[----:B------:R-:W-:Y:S05]  /*0a70*/  BRA `(.L_x_6) ;  /* 0x0000000000087947 */ /* 0x000fea0003800000 */
.L_x_7:
[----:B------:R-:W-:Y:S02]  /*0a80*/  ULDC UR4, c[0x0][0x580] ;  /* 0x0001600000047ab9 */ /* 0x000fe40000000800 */
[----:B------:R-:W-:-:S07]  /*0a90*/  IMAD.U32 R88, RZ, RZ, UR4 ;  /* 0x00000004ff587e24 */ /* 0x000fce000f8e00ff */
.L_x_6:
[----:B------:R-:W-:Y:S02]  /*0aa0*/  ULDC.64 UR4, c[0x0][0x5a0] ;  /* 0x0001680000047ab9 */ /* 0x000fe40000000a00 */
[----:B------:R-:W-:-:S04]  /*0ab0*/  ISETP.NE.U32.AND P0, PT, RZ, UR4, PT ;  /* 0x00000004ff007c0c */ /* 0x000fc8000bf05070 */
[----:B------:R-:W-:-:S13]  /*0ac0*/  ISETP.NE.AND.EX P0, PT, RZ, UR5, PT, P0 ;  /* 0x00000005ff007c0c */ /* 0x000fda000bf05300 */
[----:B------:R-:W-:Y:S05]  /*0ad0*/  @!P0 BRA `(.L_x_8) ;  /* 0x00000000001c8947 */ /* 0x000fea0003800000 */
[----:B0-----:R-:W0:Y:S02]  /*0ae0*/  LDC.64 R6, c[0x0][0x5a0] ;  /* 0x00016800ff067b82 */ /* 0x001e240000000a00 */
[----:B0-----:R-:W2:Y:S02]  /*0af0*/  LDG.E.64 R6, desc[UR52][R6.64] ;  /* 0x0000003406067981 */ /* 0x001ea4000c1e1b00 */
[----:B--2---:R-:W-:-:S04]  /*0b00*/  ISETP.NE.U32.AND P0, PT, R6, RZ, PT ;  /* 0x000000ff0600720c */ /* 0x004fc80003f05070 */
[----:B------:R-:W-:-:S13]  /*0b10*/  ISETP.NE.AND.EX P0, PT, R7, RZ, PT, P0 ;  /* 0x000000ff0700720c */ /* 0x000fda0003f05300 */
[----:B------:R-:W-:Y:S05]  /*0b20*/  @!P0 BRA `(.L_x_8) ;  /* 0x0000000000088947 */ /* 0x000fea0003800000 */
[----:B-1----:R0:W5:Y:S01]  /*0b30*/  LD.E R89, desc[UR52][R6.64] ;  /* 0x0000003406597980 */ /* 0x002162000c101900 */
[----:B------:R-:W-:Y:S05]  /*0b40*/  BRA `(.L_x_9) ;  /* 0x0000000000247947 */ /* 0x000fea0003800000 */
.L_x_8:
[----:B------:R-:W-:Y:S02]  /*0b50*/  ULDC.64 UR4, c[0x0][0x590] ;  /* 0x0001640000047ab9 */ /* 0x000fe40000000a00 */
[----:B------:R-:W-:-:S04]  /*0b60*/  ISETP.NE.U32.AND P0, PT, RZ, UR4, PT ;  /* 0x00000004ff007c0c */ /* 0x000fc8000bf05070 */
[----:B------:R-:W-:-:S13]  /*0b70*/  ISETP.NE.AND.EX P0, PT, RZ, UR5, PT, P0 ;  /* 0x00000005ff007c0c */ /* 0x000fda000bf05300 */
[----:B------:R-:W-:Y:S05]  /*0b80*/  @!P0 BRA `(.L_x_10) ;  /* 0x00000000000c8947 */ /* 0x000fea0003800000 */
[----:B0-----:R-:W1:Y:S02]  /*0b90*/  LDC.64 R6, c[0x0][0x590] ;  /* 0x00016400ff067b82 */ /* 0x001e640000000a00 */
[----:B-1----:R1:W5:Y:S01]  /*0ba0*/  LDG.E R89, desc[UR52][R6.64] ;  /* 0x0000003406597981 */ /* 0x002362000c1e1900 */
[----:B------:R-:W-:Y:S05]  /*0bb0*/  BRA `(.L_x_9) ;  /* 0x0000000000087947 */ /* 0x000fea0003800000 */
.L_x_10:
[----:B------:R-:W-:Y:S02]  /*0bc0*/  ULDC UR4, c[0x0][0x584] ;  /* 0x0001610000047ab9 */ /* 0x000fe40000000800 */
[----:B-1----:R-:W-:-:S07]  /*0bd0*/  IMAD.U32 R89, RZ, RZ, UR4 ;  /* 0x00000004ff597e24 */ /* 0x002fce000f8e00ff */
.L_x_9:
[----:B------:R-:W-:Y:S01]  /*0be0*/  ULDC UR4, c[0x0][0x65c] ;  /* 0x0001970000047ab9 */ /* 0x000fe20000000800 */
[----:B01----:R-:W0:Y:S01]  /*0bf0*/  LDC.64 R6, c[0x0][0x650] ;  /* 0x00019400ff067b82 */ /* 0x003e220000000a00 */
[----:B------:R-:W-:Y:S01]  /*0c00*/  UISETP.NE.AND UP2, UPT, UR4, 0x1, UPT ;  /* 0x000000010400788c */ /* 0x000fe2000bf45270 */
[----:B------:R-:W-:Y:S01]  /*0c10*/  IMAD.MOV.U32 R18, RZ, RZ, -0x1 ;  /* 0xffffffffff127424 */ /* 0x000fe200078e00ff */
[----:B------:R-:W-:Y:S01]  /*0c20*/  UISETP.NE.AND UP0, UPT, UR19, 0x2, UPT ;  /* 0x000000021300788c */ /* 0x000fe2000bf05270 */
[----:B------:R-:W-:Y:S01]  /*0c30*/  IMAD.MOV.U32 R2, RZ, RZ, -0x1 ;  /* 0xffffffffff027424 */ /* 0x000fe200078e00ff */
[----:B------:R-:W-:Y:S01]  /*0c40*/  UP2UR UR45, UPR, URZ, 0x4 ;  /* 0x000000043f2d7883 */ /* 0x000fe20008000000 */
[----:B------:R-:W-:-:S06]  /*0c50*/  IMAD.MOV.U32 R19, RZ, RZ, -0x1 ;  /* 0xffffffffff137424 */ /* 0x000fcc00078e00ff */
[----:B------:R-:W-:Y:S01]  /*0c60*/  @UP2 ULDC UR12, c[0x0][0x10] ;  /* 0x00000400000c2ab9 */ /* 0x000fe20000000800 */
[----:B------:R-:W-:Y:S01]  /*0c70*/  @UP2 UMOV UR4, UR8 ;  /* 0x0000000800042c82 */ /* 0x000fe20008000000 */
[----:B------:R-:W-:Y:S01]  /*0c80*/  @UP2 UMOV UR5, URZ ;  /* 0x0000003f00052c82 */ /* 0x000fe20008000000 */
[----:B------:R-:W-:Y:S01]  /*0c90*/  @!UP2 ULDC UR16, c[0x0][0xc] ;  /* 0x000003000010aab9 */ /* 0x000fe20000000800 */
[----:B------:R-:W-:Y:S01]  /*0ca0*/  @UP2 UIMAD.WIDE.U32 UR12, UR15, UR12, UR4 ;  /* 0x0000000c0f0c22a5 */ /* 0x000fe2000f8e0004 */
[----:B------:R-:W-:Y:S02]  /*0cb0*/  ULDC UR10, c[0x0][0xc] ;  /* 0x00000300000a7ab9 */ /* 0x000fe40000000800 */
[----:B------:R-:W-:Y:S01]  /*0cc0*/  @UP2 UMOV UR4, URZ ;  /* 0x0000003f00042c82 */ /* 0x000fe20008000000 */
[----:B------:R-:W-:Y:S01]  /*0cd0*/  UMOV UR5, URZ ;  /* 0x0000003f00057c82 */ /* 0x000fe20008000000 */
[----:B------:R-:W-:Y:S01]  /*0ce0*/  @UP2 UIADD3 UR18, UR13, UR4, URZ ;  /* 0x000000040d122290 */ /* 0x000fe2000fffe03f */
[----:B------:R-:W-:-:S02]  /*0cf0*/  ULDC UR11, c[0x0][0x10] ;  /* 0x00000400000b7ab9 */ /* 0x000fc40000000800 */
[----:B------:R-:W-:Y:S01]  /*0d00*/  UMOV UR4, UR15 ;  /* 0x0000000f00047c82 */ /* 0x000fe20008000000 */
[----:B------:R-:W-:Y:S02]  /*0d10*/  UIMAD.WIDE.U32 UR10, UR10, UR11, URZ ;  /* 0x0000000b0a0a72a5 */ /* 0x000fe4000f8e003f */
[----:B------:R-:W-:Y:S01]  /*0d20*/  @!UP2 UIMAD.WIDE.U32 UR4, UR8, UR16, UR4 ;  /* 0x000000100804a2a5 */ /* 0x000fe2000f8e0004 */
[----:B------:R-:W-:Y:S02]  /*0d30*/  ULDC UR13, c[0x0][0x14] ;  /* 0x00000500000d7ab9 */ /* 0x000fe40000000800 */
[----:B------:R-:W-:Y:S02]  /*0d40*/  UIMAD.WIDE.U32 UR54, UR10, UR13, URZ ;  /* 0x0000000d0a3672a5 */ /* 0x000fe4000f8e003f */
[----:B------:R-:W-:Y:S02]  /*0d50*/  UIMAD UR37, UR11, UR13, URZ ;  /* 0x0000000d0b2572a4 */ /* 0x000fe4000f8e023f */
[----:B------:R-:W-:Y:S01]  /*0d60*/  @!UP2 UMOV UR12, UR4 ;  /* 0x00000004000cac82 */ /* 0x000fe20008000000 */
[----:B------:R-:W-:Y:S01]  /*0d70*/  @!UP2 UMOV UR18, UR5 ;  /* 0x000000050012ac82 */ /* 0x000fe20008000000 */
[----:B------:R-:W-:-:S02]  /*0d80*/  UIADD3 UR37, UR55, UR37, URZ ;  /* 0x0000002537257290 */ /* 0x000fc4000fffe03f */
[----:B------:R-:W-:-:S04]  /*0d90*/  UIADD3 UR4, UP1, UR12, UR54, URZ ;  /* 0x000000360c047290 */ /* 0x000fc8000ff3e03f */
[----:B------:R-:W-:Y:S02]  /*0da0*/  UIADD3.X UR5, UR18, UR37, URZ, UP1, !UPT ;  /* 0x0000002512057290 */ /* 0x000fe40008ffe43f */
[----:B------:R-:W-:Y:S02]  /*0db0*/  USEL UR4, UR4, UR12, !UP0 ;  /* 0x0000000c04047287 */ /* 0x000fe4000c000000 */
[----:B------:R-:W-:-:S04]  /*0dc0*/  USEL UR5, UR5, UR18, !UP0 ;  /* 0x0000001205057287 */ /* 0x000fc8000c000000 */
[----:B0-----:R-:W-:Y:S01]  /*0dd0*/  ISETP.LE.U32.AND P0, PT, R6, UR4, PT ;  /* 0x0000000406007c0c */ /* 0x001fe2000bf03070 */
[----:B------:R-:W-:Y:S02]  /*0de0*/  IMAD.U32 R16, RZ, RZ, UR4 ;  /* 0x00000004ff107e24 */ /* 0x000fe4000f8e00ff */
[----:B------:R-:W-:Y:S02]  /*0df0*/  IMAD.U32 R0, RZ, RZ, UR5 ;  /* 0x00000005ff007e24 */ /* 0x000fe4000f8e00ff */
[----:B------:R-:W-:-:S03]  /*0e00*/  IMAD.U32 R17, RZ, RZ, UR5 ;  /* 0x00000005ff117e24 */ /* 0x000fc6000f8e00ff */
[----:B------:R-:W-:Y:S02]  /*0e10*/  ISETP.GE.U32.AND.EX P0, PT, R0, R7, PT, P0 ;  /* 0x000000070000720c */ /* 0x000fe40003f06100 */
[----:B------:R-:W-:-:S11]  /*0e20*/  PRMT R0, RZ, 0x7610, R0 ;  /* 0x00007610ff007816 */ /* 0x000fd60000000000 */
[----:B------:R-:W-:Y:S05]  /*0e30*/  @P0 BRA `(.L_x_11) ;  /* 0x0000000400500947 */ /* 0x000fea0003800000 */
[----:B------:R-:W-:Y:S01]  /*0e40*/  ULDC.64 UR18, c[0x0][0x628] ;  /* 0x00018a0000127ab9 */ /* 0x000fe20000000a00 */
[C---:B------:R-:W-:Y:S01]  /*0e50*/  R2UR UR20, R16.reuse ;  /* 0x00000000101472ca */ /* 0x040fe200000e0000 */
[----:B------:R-:W-:Y:S01]  /*0e60*/  ULDC UR16, c[0x0][0x630] ;  /* 0x00018c0000107ab9 */ /* 0x000fe20000000800 */
[----:B------:R-:W-:Y:S02]  /*0e70*/  ISETP.NE.U32.AND P0, PT, RZ, UR18, PT ;  /* 0x00000012ff007c0c */ /* 0x000fe4000bf05070 */
[----:B------:R-:W-:Y:S02]  /*0e80*/  R2UR UR4, R16 ;  /* 0x00000000100472ca */ /* 0x000fe400000e0000 */
[----:B------:R-:W-:Y:S02]  /*0e90*/  ISETP.NE.AND.EX P0, PT, RZ, UR19, PT, P0 ;  /* 0x00000013ff007c0c */ /* 0x000fe4000bf05300 */
[----:B------:R-:W-:-:S11]  /*0ea0*/  R2UR UR5, R17 ;  /* 0x00000000110572ca */ /* 0x000fd600000e0000 */
[----:B------:R-:W-:Y:S05]  /*0eb0*/  @!P0 BRA `(.L_x_12) ;  /* 0x0000000000308947 */ /* 0x000fea0003800000 */
[----:B------:R-:W-:Y:S01]  /*0ec0*/  R2UR UR4, R16 ;  /* 0x00000000100472ca */ /* 0x000fe200000e0000 */
[----:B------:R-:W-:Y:S01]  /*0ed0*/  ULDC UR12, c[0x0][0x634] ;  /* 0x00018d00000c7ab9 */ /* 0x000fe20000000800 */
[----:B------:R-:W-:-:S11]  /*0ee0*/  R2UR UR15, R17 ;  /* 0x00000000110f72ca */ /* 0x000fd600000e0000 */
[----:B------:R-:W-:-:S04]  /*0ef0*/  UIADD3 UR12, UP1, UR4, UR12, URZ ;  /* 0x0000000c040c7290 */ /* 0x000fc8000ff3e03f */
[----:B------:R-:W-:-:S04]  /*0f00*/  UIADD3.X UR15, URZ, UR15, URZ, UP1, !UPT ;  /* 0x0000000f3f0f7290 */ /* 0x000fc80008ffe43f */
[----:B------:R-:W-:-:S04]  /*0f10*/  UIMAD.WIDE.U32 UR4, UR15, UR18, URZ ;  /* 0x000000120f0472a5 */ /* 0x000fc8000f8e003f */
[----:B------:R-:W-:Y:S02]  /*0f20*/  UIMAD.WIDE.U32 UR10, UP1, UR12, UR19, UR4 ;  /* 0x000000130c0a72a5 */ /* 0x000fe4000f820004 */
[----:B------:R-:W-:Y:S02]  /*0f30*/  UIMAD.WIDE.U32 UR4, UR12, UR18, URZ ;  /* 0x000000120c0472a5 */ /* 0x000fe4000f8e003f */
[----:B------:R-:W-:Y:S02]  /*0f40*/  UIADD3.X UR13, URZ, URZ, URZ, UP1, !UPT ;  /* 0x0000003f3f0d7290 */ /* 0x000fe40008ffe43f */
[----:B------:R-:W-:Y:S01]  /*0f50*/  UIADD3 URZ, UP1, UR5, UR10, URZ ;  /* 0x0000000a053f7290 */ /* 0x000fe2000ff3e03f */
[----:B------:R-:W-:-:S03]  /*0f60*/  UMOV UR12, UR11 ;  /* 0x0000000b000c7c82 */ /* 0x000fc60008000000 */
[----:B------:R-:W-:-:S12]  /*0f70*/  UIMAD.WIDE.U32.X UR4, UR15, UR19, UR12, UP1 ;  /* 0x000000130f0472a5 */ /* 0x000fd800088e040c */
.L_x_12:
[----:B------:R-:W-:Y:S01]  /*0f80*/  USHF.R.U64 UR4, UR4, UR16, UR5 ;  /* 0x0000001004047299 */ /* 0x000fe20008001205 */
[----:B------:R-:W-:Y:S01]  /*0f90*/  R2UR UR11, R17 ;  /* 0x00000000110b72ca */ /* 0x000fe200000e0000 */
[----:B------:R-:W-:Y:S02]  /*0fa0*/  USHF.R.U32.HI UR5, URZ, UR16, UR5 ;  /* 0x000000103f057299 */ /* 0x000fe40008011605 */
[----:B------:R-:W-:Y:S01]  /*0fb0*/  UIADD3 UR12, UP1, URZ, -UR4, URZ ;  /* 0x800000043f0c7290 */ /* 0x000fe2000ff3e03f */
[----:B------:R-:W-:Y:S01]  /*0fc0*/  ULDC.64 UR18, c[0x0][0x620] ;  /* 0x0001880000127ab9 */ /* 0x000fe20000000a00 */
[----:B------:R-:W-:Y:S02]  /*0fd0*/  UISETP.NE.AND UP2, UPT, UR45, URZ, UPT ;  /* 0x0000003f2d00728c */ /* 0x000fe4000bf45270 */
[----:B------:R-:W-:Y:S01]  /*0fe0*/  UIADD3.X UR5, URZ, ~UR5, URZ, UP1, !UPT ;  /* 0x800000053f057290 */ /* 0x000fe20008ffe43f */
[----:B------:R-:W-:Y:S01]  /*0ff0*/  UMOV UR10, UR20 ;  /* 0x00000014000a7c82 */ /* 0x000fe20008000000 */
[----:B------:R-:W-:-:S02]  /*1000*/  ULDC UR13, c[0x0][0x618] ;  /* 0x00018600000d7ab9 */ /* 0x000fc40000000800 */
[----:B------:R-:W-:Y:S02]  /*1010*/  UIMAD UR5, UR5, UR18, URZ ;  /* 0x00000012050572a4 */ /* 0x000fe4000f8e023f */
[----:B------:R-:W-:Y:S02]  /*1020*/  UIMAD.WIDE.U32 UR10, UR12, UR18, UR10 ;  /* 0x000000120c0a72a5 */ /* 0x000fe4000f8e000a */
[----:B------:R-:W-:Y:S02]  /*1030*/  UIMAD UR12, UR12, UR19, UR5 ;  /* 0x000000130c0c72a4 */ /* 0x000fe4000f8e0205 */
[----:B------:R-:W-:Y:S02]  /*1040*/  @UP2 UIMAD UR7, UR17, UR9, UR8 ;  /* 0x00000009110722a4 */ /* 0x000fe4000f8e0208 */
[----:B------:R-:W-:Y:S01]  /*1050*/  UIADD3 UR11, UR11, UR12, URZ ;  /* 0x0000000c0b0b7290 */ /* 0x000fe2000fffe03f */
[----:B------:R-:W-:Y:S01]  /*1060*/  ULDC.64 UR8, c[0x0][0x640] ;  /* 0x0001900000087ab9 */ /* 0x000fe20000000a00 */
[----:B------:R-:W-:-:S02]  /*1070*/  ULDC UR15, c[0x0][0x608] ;  /* 0x00018200000f7ab9 */ /* 0x000fc40000000800 */
[----:B------:R-:W-:Y:S01]  /*1080*/  USHF.R.U64 UR20, UR10, UR13, UR11 ;  /* 0x0000000d0a147299 */ /* 0x000fe2000800120b */
[----:B------:R-:W-:Y:S01]  /*1090*/  ISETP.NE.U32.AND P0, PT, RZ, UR8, PT ;  /* 0x00000008ff007c0c */ /* 0x000fe2000bf05070 */
[----:B------:R-:W-:Y:S01]  /*10a0*/  USHF.R.U32.HI UR11, URZ, UR13, UR11 ;  /* 0x0000000d3f0b7299 */ /* 0x000fe2000801160b */
[----:B------:R-:W-:Y:S02]  /*10b0*/  ULDC UR21, c[0x0][0x658] ;  /* 0x0001960000157ab9 */ /* 0x000fe40000000800 */
[----:B------:R-:W-:Y:S01]  /*10c0*/  ISETP.NE.AND.EX P0, PT, RZ, UR9, PT, P0 ;  /* 0x00000009ff007c0c */ /* 0x000fe2000bf05300 */
[----:B------:R-:W-:Y:S02]  /*10d0*/  USHF.R.U64 UR25, UR20, UR15, UR11 ;  /* 0x0000000f14197299 */ /* 0x000fe4000800120b */
[----:B------:R-:W-:Y:S01]  /*10e0*/  USHF.R.U32.HI UR11, URZ, UR15, UR11 ;  /* 0x0000000f3f0b7299 */ /* 0x000fe2000801160b */
[----:B------:R-:W-:Y:S01]  /*10f0*/  UMOV UR10, 0xffffffff ;  /* 0xffffffff000a7882 */ /* 0x000fe20000000000 */
[----:B------:R-:W-:Y:S01]  /*1100*/  ULDC UR5, c[0x0][0x600] ;  /* 0x0001800000057ab9 */ /* 0x000fe20000000800 */
[----:B------:R-:W-:-:S02]  /*1110*/  USHF.L.U32 UR10, UR10, UR21, URZ ;  /* 0x000000150a0a7299 */ /* 0x000fc4000800063f */
[----:B------:R-:W-:Y:S02]  /*1120*/  USHF.R.U64 UR26, UR25, UR21, UR11 ;  /* 0x00000015191a7299 */ /* 0x000fe4000800120b */
[----:B------:R-:W-:Y:S02]  /*1130*/  ULOP3.LUT UR15, URZ, UR10, URZ, 0x33, !UPT ;  /* 0x0000000a3f0f7292 */ /* 0x000fe4000f8e333f */
[----:B------:R-:W-:Y:S02]  /*1140*/  UIADD3 UR19, UR5, -0x1, URZ ;  /* 0xffffffff05137890 */ /* 0x000fe4000fffe03f */
[----:B------:R-:W-:Y:S01]  /*1150*/  USHF.R.U32.HI UR11, URZ, UR21, UR11 ;  /* 0x000000153f0b7299 */ /* 0x000fe2000801160b */
[----:B------:R-:W-:Y:S01]  /*1160*/  ULDC UR22, c[0x0][0x648] ;  /* 0x0001920000167ab9 */ /* 0x000fe20000000800 */
[----:B------:R-:W-:Y:S01]  /*1170*/  ULDC UR23, c[0x0][0x638] ;  /* 0x00018e0000177ab9 */ /* 0x000fe20000000800 */
[----:B------:R-:W-:Y:S01]  /*1180*/  UMOV UR24, 0x1 ;  /* 0x0000000100187882 */ /* 0x000fe20000000000 */
[----:B------:R-:W-:Y:S01]  /*1190*/  UMOV UR10, UR26 ;  /* 0x0000001a000a7c82 */ /* 0x000fe20008000000 */
[----:B------:R-:W-:Y:S07]  /*11a0*/  @!P0 BRA `(.L_x_13) ;  /* 0x0000000000308947 */ /* 0x000fee0003800000 */
[----:B------:R-:W-:Y:S02]  /*11b0*/  ULDC UR16, c[0x0][0x64c] ;  /* 0x0001930000107ab9 */ /* 0x000fe40000000800 */
        /* <DEDUP_REMOVED lines=8> */
[----:B------:R-:W-:-:S07]  /*1240*/  UIMAD.WIDE.U32.X UR8, UR18, UR9, UR16, UP1 ;  /* 0x00000009120872a5 */ /* 0x000fce00088e0410 */
[----:B------:R-:W-:Y:S01]  /*1250*/  UMOV UR10, UR8 ;  /* 0x00000008000a7c82 */ /* 0x000fe20008000000 */
[----:B------:R-:W-:-:S05]  /*1260*/  UMOV UR11, UR9 ;  /* 0x00000009000b7c82 */ /* 0x000fca0008000000 */
.L_x_13:
[----:B------:R-:W-:Y:S01]  /*1270*/  USHF.R.U64 UR9, UR10, UR22, UR11 ;  /* 0x000000160a097299 */ /* 0x000fe2000800120b */
[----:B------:R-:W-:Y:S01]  /*1280*/  IMAD.MOV.U32 R0, RZ, RZ, 0x1 ;  /* 0x00000001ff007424 */ /* 0x000fe200078e00ff */
[----:B------:R-:W-:Y:S01]  /*1290*/  USHF.L.U32 UR8, UR24, UR21, URZ ;  /* 0x0000001518087299 */ /* 0x000fe2000800063f */
[----:B------:R-:W-:Y:S01]  /*12a0*/  IMAD.U32 R19, RZ, RZ, UR4 ;  /* 0x00000004ff137e24 */ /* 0x000fe2000f8e00ff */
[----:B------:R-:W-:Y:S02]  /*12b0*/  ULOP3.LUT UR15, UR25, UR15, URZ, 0xc0, !UPT ;  /* 0x0000000f190f7292 */ /* 0x000fe4000f8ec03f */
[----:B------:R-:W-:Y:S02]  /*12c0*/  UIADD3 UR10, -UR9, URZ, URZ ;  /* 0x0000003f090a7290 */ /* 0x000fe4000fffe13f */
[----:B------:R-:W-:Y:S02]  /*12d0*/  UIMAD UR15, UR8, UR9, UR15 ;  /* 0x00000009080f72a4 */ /* 0x000fe4000f8e020f */
[----:B------:R-:W-:-:S02]  /*12e0*/  ULOP3.LUT UR19, UR20, UR19, URZ, 0xc0, !UPT ;  /* 0x0000001314137292 */ /* 0x000fc4000f8ec03f */
[----:B------:R-:W-:Y:S01]  /*12f0*/  UIMAD UR8, UR10, UR23, UR26 ;  /* 0x000000170a0872a4 */ /* 0x000fe2000f8e021a */
[----:B------:R-:W-:Y:S01]  /*1300*/  ULDC UR9, c[0x0][0x610] ;  /* 0x0001840000097ab9 */ /* 0x000fe20000000800 */
[----:B------:R-:W-:Y:S02]  /*1310*/  UISETP.NE.AND UP1, UPT, UR45, URZ, UPT ;  /* 0x0000003f2d00728c */ /* 0x000fe4000bf25270 */
[----:B------:R-:W-:Y:S02]  /*1320*/  UIMAD UR7, UR15, UR9, UR7 ;  /* 0x000000090f0772a4 */ /* 0x000fe4000f8e0207 */
[----:B------:R-:W-:-:S04]  /*1330*/  UIMAD UR8, UR8, UR5, UR19 ;  /* 0x00000005080872a4 */ /* 0x000fc8000f8e0213 */
[----:B------:R-:W-:Y:S02]  /*1340*/  USEL UR5, UR8, UR7, !UP1 ;  /* 0x0000000708057287 */ /* 0x000fe4000c800000 */
[----:B------:R-:W-:-:S04]  /*1350*/  USEL UR7, UR7, UR8, !UP1 ;  /* 0x0000000807077287 */ /* 0x000fc8000c800000 */
[----:B------:R-:W-:Y:S02]  /*1360*/  IMAD.U32 R2, RZ, RZ, UR5 ;  /* 0x00000005ff027e24 */ /* 0x000fe4000f8e00ff */
[----:B------:R-:W-:-:S07]  /*1370*/  IMAD.U32 R18, RZ, RZ, UR7 ;  /* 0x00000007ff127e24 */ /* 0x000fce000f8e00ff */
.L_x_11:
[----:B------:R-:W-:Y:S05]  /*1380*/  @!P1 BRA `(.L_x_14) ;  /* 0x00000000000c9947 */ /* 0x000fea0003800000 */
[----:B------:R-:W-:Y:S01]  /*1390*/  UCGABAR_WAIT ;  /* 0x0000000000007dc7 */ /* 0x000fe20008000000 */
[----:B------:R-:W-:Y:S01]  /*13a0*/  CCTL.IVALL ;  /* 0x00000000ff00798f */ /* 0x000fe20002000000 */
[----:B------:R-:W-:Y:S05]  /*13b0*/  BRA `(.L_x_15) ;  /* 0x0000000000047947 */ /* 0x000fea0003800000 */
.L_x_14:
[----:B------:R-:W-:Y:S06]  /*13c0*/  BAR.SYNC.DEFER_BLOCKING 0x0 ;  /* 0x0000000000007b1d */ /* 0x000fec0000010000 */
.L_x_15:
[----:B------:R-:W-:Y:S02]  /*13d0*/  ULDC UR4, c[0x0][0x28c] ;  /* 0x0000a30000047ab9 */ /* 0x000fe40000000800 */
[----:B------:R-:W-:-:S04]  /*13e0*/  UIADD3 UR4, UR4, 0x7f, URZ ;  /* 0x0000007f04047890 */ /* 0x000fc8000fffe03f */
[----:B------:R-:W-:-:S04]  /*13f0*/  USHF.R.S32.HI UR5, URZ, 0x1f, UR4 ;  /* 0x0000001f3f057899 */ /* 0x000fc80008011404 */
[----:B------:R-:W-:-:S04]  /*1400*/  ULEA.HI UR5, UR5, UR4, URZ, 0x7 ;  /* 0x0000000405057291 */ /* 0x000fc8000f8f383f */
[----:B------:R-:W-:Y:S01]  /*1410*/  USHF.R.S32.HI UR38, URZ, 0x7, UR5 ;  /* 0x000000073f267899 */ /* 0x000fe20008011405 */
[----:B------:R-:W-:Y:S11]  /*1420*/  @!P2 BRA `(.L_x_16) ;  /* 0x000000600054a947 */ /* 0x000ff60003800000 */
[----:B------:R-:W-:-:S06]  /*1430*/  UISETP.GT.U32.AND UP1, UPT, UR14, 0x1, UPT ;  /* 0x000000010e00788c */ /* 0x000fcc000bf24070 */
[----:B------:R-:W-:-:S13]  /*1440*/  PLOP3.LUT P0, PT, PT, PT, UP1, 0x80, 0x0 ;  /* 0x000000000000781c */ /* 0x000fda0003f0f018 */
[----:B------:R-:W-:Y:S05]  /*1450*/  @P0 EXIT ;  /* 0x000000000000094d */ /* 0x000fea0003800000 */
.L_x_17:
[----:B------:R-:W-:-:S08]  /*1460*/  NOP ;  /* 0x0000000000007918 */ /* 0x000fd00000000000 */
[----:B------:R-:W0:Y:S02]  /*1470*/  USETMAXREG.TRY_ALLOC.CTAPOOL UP1, 0xe8 ;  /* 0x000000e8000079c8 */ /* 0x000e240008020600 */
[----:B0-----:R-:W-:-:S13]  /*1480*/  PLOP3.LUT P0, PT, PT, PT, UP1, 0x80, 0x0 ;  /* 0x000000000000781c */ /* 0x001fda0003f0f018 */
[----:B------:R-:W-:Y:S05]  /*1490*/  @!P0 BRA `(.L_x_17) ;  /* 0xfffffffc00f08947 */ /* 0x000fea000383ffff */
[----:B------:R-:W-:-:S13]  /*14a0*/  LOP3.LUT P0, RZ, R0, 0xff, RZ, 0xc0, !PT ;  /* 0x000000ff00ff7812 */ /* 0x000fda000780c0ff */
[----:B------:R-:W-:Y:S05]  /*14b0*/  @!P0 EXIT ;  /* 0x000000000000894d */ /* 0x000fea0003800000 */
[----:B------:R-:W0:Y:S01]  /*14c0*/  S2UR UR5, SR_CgaCtaId ;  /* 0x00000000000579c3 */ /* 0x000e220000008800 */
[CC--:B------:R-:W-:Y:S01]  /*14d0*/  LEA.HI R0, R9.reuse, R4.reuse, RZ, 0x2 ;  /* 0x0000000409007211 */ /* 0x0c0fe200078f10ff */
[----:B------:R-:W-:Y:S01]  /*14e0*/  UMOV UR40, 0x400 ;  /* 0x0000040000287882 */ /* 0x000fe20000000000 */
[----:B------:R-:W-:Y:S01]  /*14f0*/  LEA.HI R9, R9, R4, RZ, 0x5 ;  /* 0x0000000409097211 */ /* 0x000fe200078f28ff */
[----:B------:R-:W-:Y:S01]  /*1500*/  USHF.R.U32.HI UR4, URZ, 0x1, UR38 ;  /* 0x000000013f047899 */ /* 0x000fe20008011626 */
[--C-:B------:R-:W-:Y:S01]  /*1510*/  SHF.R.S32.HI R90, RZ, 0x2, R0.reuse ;  /* 0x00000002ff5a7819 */ /* 0x100fe20000011400 */
[----:B------:R-:W-:Y:S01]  /*1520*/  ULOP3.LUT UR44, UR38, 0x1, URZ, 0xc0, !UPT ;  /* 0x00000001262c7892 */ /* 0x000fe2000f8ec03f */
[----:B------:R-:W-:Y:S01]  /*1530*/  SHF.R.S32.HI R3, RZ, 0x1f, R0 ;  /* 0x0000001fff037819 */ /* 0x000fe20000011400 */
[----:B------:R-:W1:Y:S01]  /*1540*/  LDC.64 R6, c[0x0][0x5c8] ;  /* 0x00017200ff067b82 */ /* 0x000e620000000a00 */
[----:B------:R-:W-:Y:S01]  /*1550*/  SHF.R.S32.HI R9, RZ, 0x5, R9 ;  /* 0x00000005ff097819 */ /* 0x000fe20000011409 */
[----:B------:R-:W-:Y:S01]  /*1560*/  ULDC.64 UR10, c[0x0][0x288] ;  /* 0x0000a200000a7ab9 */ /* 0x000fe20000000a00 */
[----:B------:R-:W-:Y:S01]  /*1570*/  LEA.HI R3, R3, R90, RZ, 0x3 ;  /* 0x0000005a03037211 */ /* 0x000fe200078f18ff */
[----:B------:R-:W-:Y:S01]  /*1580*/  UISETP.LT.AND UP1, UPT, UR38, 0x1, UPT ;  /* 0x000000012600788c */ /* 0x000fe2000bf21270 */
[----:B------:R-:W-:Y:S01]  /*1590*/  IMAD.U32 R96, RZ, RZ, UR10 ;  /* 0x0000000aff607e24 */ /* 0x000fe2000f8e00ff */
[----:B------:R-:W-:Y:S01]  /*15a0*/  ULOP3.LUT UR4, UR4, 0x1, URZ, 0xc0, !UPT ;  /* 0x0000000104047892 */ /* 0x000fe2000f8ec03f */
[----:B------:R-:W-:Y:S01]  /*15b0*/  LOP3.LUT R3, R3, 0xfffffff8, RZ, 0xc0, !PT ;  /* 0xfffffff803037812 */ /* 0x000fe200078ec0ff */
[----:B------:R-:W-:Y:S01]  /*15c0*/  ULDC UR43, c[0x0][0x658] ;  /* 0x00019600002b7ab9 */ /* 0x000fe20000000800 */
[----:B------:R-:W-:Y:S01]  /*15d0*/  UMOV UR6, 0xffffffff ;  /* 0xffffffff00067882 */ /* 0x000fe20000000000 */
[----:B------:R-:W-:Y:S01]  /*15e0*/  ULDC UR8, c[0x0][0x284] ;  /* 0x0000a10000087ab9 */ /* 0x000fe20000000800 */
[----:B------:R-:W-:Y:S01]  /*15f0*/  USEL UR44, UR44, URZ, !UP0 ;  /* 0x0000003f2c2c7287 */ /* 0x000fe2000c000000 */
[----:B------:R-:W-:Y:S01]  /*1600*/  IMAD.IADD R90, R90, 0x1, -R3 ;  /* 0x000000015a5a7824 */ /* 0x000fe200078e0a03 */
[----:B------:R-:W-:Y:S01]  /*1610*/  LOP3.LUT R3, R0, 0xfffffffc, RZ, 0xc0, !PT ;  /* 0xfffffffc00037812 */ /* 0x000fe200078ec0ff */
[----:B------:R-:W-:Y:S01]  /*1620*/  VIADD R0, R5, 0xffffffff ;  /* 0xffffffff05007836 */ /* 0x000fe20000000000 */
[----:B------:R-:W-:Y:S01]  /*1630*/  USEL UR46, UR38, 0x1, UP1 ;  /* 0x00000001262e7887 */ /* 0x000fe20008800000 */
[--C-:B------:R-:W-:Y:S01]  /*1640*/  IMAD R99, R9, -0x10, -R90.reuse ;  /* 0xfffffff009637824 */ /* 0x100fe200078e0a5a */
[----:B0-----:R-:W-:Y:S01]  /*1650*/  ULEA UR40, UR5, UR40, 0x18 ;  /* 0x0000002805287291 */ /* 0x001fe2000f8ec03f */
[----:B------:R-:W-:Y:S01]  /*1660*/  IMAD.IADD R3, R4, 0x1, -R3 ;  /* 0x0000000104037824 */ /* 0x000fe200078e0a03 */
[C---:B------:R-:W-:Y:S01]  /*1670*/  ISETP.NE.AND P0, PT, R0.reuse, RZ, PT ;  /* 0x000000ff0000720c */ /* 0x040fe20003f05270 */
[----:B------:R-:W-:Y:S01]  /*1680*/  IMAD.SHL.U32 R0, R0, 0x8, RZ ;  /* 0x0000000800007824 */ /* 0x000fe200078e00ff */
[----:B------:R-:W-:Y:S01]  /*1690*/  UIADD3 UR50, UR40, 0x30, URZ ;  /* 0x0000003028327890 */ /* 0x000fe2000fffe03f */
[--C-:B------:R-:W-:Y:S01]  /*16a0*/  SHF.R.S32.HI R91, RZ, 0x1f, R90.reuse ;  /* 0x0000001fff5b7819 */ /* 0x100fe2000001145a */
[----:B------:R-:W-:Y:S01]  /*16b0*/  IMAD.SHL.U32 R92, R3, 0x2, RZ ;  /* 0x00000002035c7824 */ /* 0x000fe200078e00ff */
[----:B------:R-:W-:Y:S01]  /*16c0*/  USHF.L.U32 UR6, UR6, UR43, URZ ;  /* 0x0000002b06067299 */ /* 0x000fe2000800063f */
[----:B------:R-:W-:Y:S01]  /*16d0*/  LOP3.LUT R0, R0, 0x8, RZ, 0xc0, !PT ;  /* 0x0000000800007812 */ /* 0x000fe200078ec0ff */
[----:B------:R-:W-:Y:S01]  /*16e0*/  UISETP.EQ.U32.AND UP0, UPT, UR4, 0x1, !UP0 ;  /* 0x000000010400788c */ /* 0x000fe2000c702070 */
[----:B------:R-:W-:Y:S01]  /*16f0*/  IMAD.WIDE R90, R9, 0x10, R90 ;  /* 0x00000010095a7825 */ /* 0x000fe200078e025a */
[C---:B-1----:R-:W-:Y:S01]  /*1700*/  SHF.L.U64.HI R94, R6.reuse, 0x3, R7 ;  /* 0x00000003065e7819 */ /* 0x042fe20000010207 */
[----:B------:R-:W-:Y:S01]  /*1710*/  ULDC UR42, c[0x0][0x600] ;  /* 0x00018000002a7ab9 */ /* 0x000fe20000000800 */
[----:B------:R-:W-:Y:S01]  /*1720*/  SEL R100, RZ, 0x1, P0 ;  /* 0x00000001ff647807 */ /* 0x000fe20000000000 */
[----:B------:R-:W-:Y:S01]  /*1730*/  IMAD.SHL.U32 R95, R6, 0x8, RZ ;  /* 0x00000008065f7824 */ /* 0x000fe200078e00ff */
[----:B------:R-:W-:Y:S01]  /*1740*/  LEA R97, R5, UR50, 0x3 ;  /* 0x0000003205617c11 */ /* 0x000fe2000f8e18ff */
[----:B------:R-:W-:Y:S01]  /*1750*/  IMAD R96, R3, -0x2, R96 ;  /* 0xfffffffe03607824 */ /* 0x000fe200078e0260 */
[C---:B------:R-:W-:Y:S01]  /*1760*/  LOP3.LUT R101, R0.reuse, 0x8, RZ, 0x3c, !PT ;  /* 0x0000000800657812 */ /* 0x040fe200078e3cff */
[----:B------:R-:W-:Y:S01]  /*1770*/  VIADD R99, R99, UR8 ;  /* 0x0000000863637c36 */ /* 0x000fe20008000000 */
[----:B------:R-:W-:Y:S01]  /*1780*/  LOP3.LUT R98, R0, 0x18, RZ, 0x3c, !PT ;  /* 0x0000001800627812 */ /* 0x000fe200078e3cff */
[----:B------:R-:W-:Y:S01]  /*1790*/  UMOV UR7, 0x1 ;  /* 0x0000000100077882 */ /* 0x000fe20000000000 */
[----:B------:R-:W-:Y:S01]  /*17a0*/  SHF.R.S32.HI R93, RZ, 0x1f, R92 ;  /* 0x0000001fff5d7819 */ /* 0x000fe2000001145c */
[----:B------:R-:W-:-:S02]  /*17b0*/  ULOP3.LUT UR49, UR39, 0x1, URZ, 0xfc, !UPT ;  /* 0x0000000127317892 */ /* 0x000fc4000f8efc3f */
[----:B------:R-:W-:Y:S02]  /*17c0*/  USHF.L.U64.HI UR36, UR54, 0x1, UR37 ;  /* 0x0000000136247899 */ /* 0x000fe40008010225 */
[----:B------:R-:W-:Y:S02]  /*17d0*/  UIADD3 UR41, UR11, 0xfe, URZ ;  /* 0x000000fe0b297890 */ /* 0x000fe4000fffe03f */
[----:B------:R-:W-:Y:S02]  /*17e0*/  UIADD3 UR42, UR42, -0x1, URZ ;  /* 0xffffffff2a2a7890 */ /* 0x000fe4000fffe03f */
[----:B------:R-:W-:Y:S02]  /*17f0*/  USHF.L.U32 UR43, UR7, UR43, URZ ;  /* 0x0000002b072b7299 */ /* 0x000fe4000800063f */
[----:B------:R-:W-:Y:S02]  /*1800*/  UIADD3 UR46, -UR46, UR38, URZ ;  /* 0x000000262e2e7290 */ /* 0x000fe4000fffe13f */
[----:B------:R-:W-:-:S02]  /*1810*/  ULOP3.LUT UR47, URZ, UR6, URZ, 0x33, !UPT ;  /* 0x000000063f2f7292 */ /* 0x000fc4000f8e333f */
[----:B------:R-:W-:-:S12]  /*1820*/  USEL UR48, URZ, 0x1, !UP0 ;  /* 0x000000013f307887 */ /* 0x000fd8000c000000 */
.L_x_165:
[----:B------:R-:W-:-:S04]  /*1830*/  SHF.L.U32 R0, R100, 0x1f, RZ ;  /* 0x0000001f64007819 */ /* 0x000fc800000006ff */
[----:B------:R-:W0:Y:S02]  /*1840*/  SYNCS.PHASECHK.TRANS64.TRYWAIT P0, [R97+URZ+-0x8], R0 ;  /* 0xfffff800610075a7 */ /* 0x000e24000800017f */
[----:B012345:R-:W-:Y:S05]  /*1850*/  @!P0 BRA `(.L_x_18) ;  /* 0x0000006c00988947 */ /* 0x03ffea0003800000 */
.L_x_185:
[----:B------:R-:W-:Y:S02]  /*1860*/  ULDC UR4, c[0x0][0x28c] ;  /* 0x0000a30000047ab9 */ /* 0x000fe40000000800 */
[----:B------:R-:W-:-:S13]  /*1870*/  ISETP.LT.AND P0, PT, RZ, UR4, PT ;  /* 0x00000004ff007c0c */ /* 0x000fda000bf01270 */
[----:B------:R-:W-:Y:S05]  /*1880*/  @P0 BRA `(.L_x_19) ;  /* 0x0000000000400947 */ /* 0x000fea0003800000 */
[----:B0-----:R-:W-:Y:S01]  /*1890*/  MOV R0, 0x0 ;  /* 0x0000000000007802 */ /* 0x001fe20000000f00 */
[----:B------:R-:W-:Y:S01]  /*18a0*/  ULDC.64 UR4, c[0x4][0x68] ;  /* 0x01001a0000047ab9 */ /* 0x000fe20000000a00 */
[----:B------:R-:W-:Y:S01]  /*18b0*/  ULDC.64 UR6, c[0x4][0x8] ;  /* 0x0100020000067ab9 */ /* 0x000fe20000000a00 */
[----:B------:R-:W-:Y:S01]  /*18c0*/  IMAD.U32 R4, RZ, RZ, UR4 ;  /* 0x00000004ff047e24 */ /* 0x000fe2000f8e00ff */
[----:B------:R0:W1:Y:S01]  /*18d0*/  LDC.64 R14, c[0x4][R0] ;  /* 0x01000000000e7b82 */ /* 0x0000620000000a00 */
[----:B------:R-:W-:Y:S01]  /*18e0*/  IMAD.U32 R5, RZ, RZ, UR5 ;  /* 0x00000005ff057e24 */ /* 0x000fe2000f8e00ff */
[----:B------:R-:W-:Y:S01]  /*18f0*/  ULDC.64 UR4, c[0x4][0x70] ;  /* 0x01001c0000047ab9 */ /* 0x000fe20000000a00 */
[----:B------:R-:W-:Y:S02]  /*1900*/  IMAD.U32 R10, RZ, RZ, UR6 ;  /* 0x00000006ff0a7e24 */ /* 0x000fe4000f8e00ff */
[----:B------:R-:W-:Y:S02]  /*1910*/  IMAD.U32 R6, RZ, RZ, UR4 ;  /* 0x00000004ff067e24 */ /* 0x000fe4000f8e00ff */
[----:B------:R-:W-:-:S02]  /*1920*/  IMAD.U32 R7, RZ, RZ, UR5 ;  /* 0x00000005ff077e24 */ /* 0x000fc4000f8e00ff */
[----:B------:R-:W-:Y:S02]  /*1930*/  IMAD.U32 R11, RZ, RZ, UR7 ;  /* 0x00000007ff0b7e24 */ /* 0x000fe4000f8e00ff */
[----:B------:R-:W-:Y:S02]  /*1940*/  IMAD.MOV.U32 R8, RZ, RZ, 0x1e1 ;  /* 0x000001e1ff087424 */ /* 0x000fe400078e00ff */
[----:B------:R-:W-:Y:S02]  /*1950*/  IMAD.MOV.U32 R12, RZ, RZ, 0x1 ;  /* 0x00000001ff0c7424 */ /* 0x000fe400078e00ff */
[----:B0-----:R-:W-:-:S07]  /*1960*/  IMAD.MOV.U32 R13, RZ, RZ, RZ ;  /* 0x000000ffff0d7224 */ /* 0x001fce00078e00ff */
[----:B------:R-:W-:-:S07]  /*1970*/  LEPC R20, `(.L_x_19) ;  /* 0x000000001014794e */ /* 0x000fce0000000000 */
[----:B-1---5:R-:W-:Y:S05]  /*1980*/  CALL.ABS.NOINC R14 ;  /* 0x000000000e007343 */ /* 0x022fea0003c00000 */
.L_x_19:
[----:B0-----:R-:W-:-:S05]  /*1990*/  IMAD.U32 R0, RZ, RZ, UR49 ;  /* 0x00000031ff007e24 */ /* 0x001fca000f8e00ff */
[----:B------:R-:W-:-:S13]  /*19a0*/  ISETP.NE.AND P0, PT, R0, 0x3, PT ;  /* 0x000000030000780c */ /* 0x000fda0003f05270 */
[----:B------:R-:W-:Y:S05]  /*19b0*/  @!P0 BRA `(.L_x_20) ;  /* 0x0000000000048947 */ /* 0x000fea0003800000 */
[----:B------:R-:W-:Y:S01]  /*19c0*/  BPT.TRAP 0x1 ;  /* 0x000000040000795c */ /* 0x000fe20000300000 */
.L_x_20:
[----:B------:R-:W-:Y:S02]  /*19d0*/  IMAD.U32 R3, RZ, RZ, UR44 ;  /* 0x0000002cff037e24 */ /* 0x000fe4000f8e00ff */
[----:B------:R-:W-:-:S03]  /*19e0*/  IMAD.U32 R0, RZ, RZ, UR48 ;  /* 0x00000030ff007e24 */ /* 0x000fc6000f8e00ff */
[----:B------:R-:W-:Y:S02]  /*19f0*/  LEA R3, R3, UR40, 0x3 ;  /* 0x0000002803037c11 */ /* 0x000fe4000f8e18ff */
[----:B------:R-:W-:-:S04]  /*1a00*/  SHF.L.U32 R0, R0, 0x1f, RZ ;  /* 0x0000001f00007819 */ /* 0x000fc800000006ff */
[----:B------:R0:W1:Y:S01]  /*1a10*/  SYNCS.PHASECHK.TRANS64.TRYWAIT P1, [R3+URZ], R0 ;  /* 0x00000000030075a7 */ /* 0x000062000802017f */
[----:B------:R-:W-:Y:S05]  /*1a20*/  @!P0 BRA `(.L_x_21) ;  /* 0x0000000000048947 */ /* 0x000fea0003800000 */
[----:B------:R-:W-:Y:S01]  /*1a30*/  BPT.TRAP 0x1 ;  /* 0x000000040000795c */ /* 0x000fe20000300000 */
.L_x_21:
[----:B------:R-:W-:-:S05]  /*1a40*/  IMAD.U32 R4, RZ, RZ, UR46 ;  /* 0x0000002eff047e24 */ /* 0x000fca000f8e00ff */
[----:B------:R-:W-:Y:S01]  /*1a50*/  ISETP.GE.AND P2, PT, R4, 0x1, PT ;  /* 0x000000010400780c */ /* 0x000fe20003f46270 */
[----:B-1----:R-:W-:-:S12]  /*1a60*/  @P1 BRA `(.L_x_22) ;  /* 0x0000000000081947 */ /* 0x002fd80003800000 */
[----:B------:R-:W1:Y:S02]  /*1a70*/  SYNCS.PHASECHK.TRANS64.TRYWAIT P1, [R3+URZ], R0 ;  /* 0x00000000030075a7 */ /* 0x000e64000802017f */
[----:B-1----:R-:W-:Y:S05]  /*1a80*/  @!P1 BRA `(.L_x_23) ;  /* 0x0000006c00209947 */ /* 0x002fea0003800000 */
.L_x_22:
[----:B------:R-:W-:Y:S05]  /*1a90*/  WARPSYNC.ALL ;  /* 0x0000000000007948 */ /* 0x000fea0003800000 */
[----:B------:R-:W-:Y:S01]  /*1aa0*/  UIADD3 UR4, UR40, 0x100, URZ ;  /* 0x0000010028047890 */ /* 0x000fe2000fffe03f */
[----:B------:R-:W-:Y:S01]  /*1ab0*/  WARPGROUP.ARRIVE ;  /* 0x00000000000079c5 */ /* 0x000fe20000000000 */
[----:B------:R-:W-:Y:S02]  /*1ac0*/  UIADD3 UR5, UR40, 0x10100, URZ ;  /* 0x0001010028057890 */ /* 0x000fe4000fffe03f */
[----:B------:R-:W-:Y:S02]  /*1ad0*/  USHF.R.U32.HI UR4, URZ, 0x4, UR4 ;  /* 0x000000043f047899 */ /* 0x000fe40008011604 */
[----:B------:R-:W-:-:S02]  /*1ae0*/  USHF.R.U32.HI UR5, URZ, 0x4, UR5 ;  /* 0x000000043f057899 */ /* 0x000fc40008011605 */
[----:B------:R-:W-:Y:S02]  /*1af0*/  ULOP3.LUT UR4, UR4, 0x3fff, URZ, 0xc0, !UPT ;  /* 0x00003fff04047892 */ /* 0x000fe4000f8ec03f */
[----:B------:R-:W-:Y:S02]  /*1b00*/  ULOP3.LUT UR5, UR5, 0x3fff, URZ, 0xc0, !UPT ;  /* 0x00003fff05057892 */ /* 0x000fe4000f8ec03f */
[----:B------:R-:W-:Y:S02]  /*1b10*/  ULOP3.LUT UR8, UR4, 0x10000, URZ, 0xfc, !UPT ;  /* 0x0001000004087892 */ /* 0x000fe4000f8efc3f */
[----:B------:R-:W-:Y:S02]  /*1b20*/  ULOP3.LUT UR9, UR5, 0x10000, URZ, 0xfc, !UPT ;  /* 0x0001000005097892 */ /* 0x000fe4000f8efc3f */
[----:B------:R-:W-:Y:S02]  /*1b30*/  ULEA UR11, UR44, UR8, 0xb ;  /* 0x000000082c0b7291 */ /* 0x000fe4000f8e583f */
[----:B------:R-:W-:Y:S01]  /*1b40*/  ULEA UR10, UR44, UR9, 0xc ;  /* 0x000000092c0a7291 */ /* 0x000fe2000f8e603f */
[----:B------:R-:W-:Y:S01]  /*1b50*/  UMOV UR5, 0x40000040 ;  /* 0x4000004000057882 */ /* 0x000fe20000000000 */
[----:B------:R-:W-:-:S03]  /*1b60*/  UMOV UR7, 0x40000040 ;  /* 0x4000004000077882 */ /* 0x000fc60000000000 */
[----:B------:R-:W-:Y:S02]  /*1b70*/  UMOV UR4, UR11 ;  /* 0x0000000b00047c82 */ /* 0x000fe40008000000 */
[----:B------:R-:W-:Y:S02]  /*1b80*/  UMOV UR6, UR10 ;  /* 0x0000000a00067c82 */ /* 0x000fe40008000000 */
[----:B------:R-:W-:Y:S01]  /*1b90*/  HGMMA.64x128x8.F32.TF32 R24, gdesc[UR4], RZ, !UPT, gsb0 ;  /* 0x05e00000041879f0 */ /* 0x000fe2000c0028ff */
[----:B------:R-:W-:Y:S02]  /*1ba0*/  UIADD3 UR4, UR11, 0x2, URZ ;  /* 0x000000020b047890 */ /* 0x000fe4000fffe03f */
[----:B------:R-:W-:Y:S01]  /*1bb0*/  UIADD3 UR6, UR10, 0x2, URZ ;  /* 0x000000020a067890 */ /* 0x000fe2000fffe03f */
[----:B------:R-:W-:Y:S01]  /*1bc0*/  UMOV UR5, 0x40000040 ;  /* 0x4000004000057882 */ /* 0x000fe20000000000 */
[----:B------:R-:W-:Y:S01]  /*1bd0*/  UMOV UR7, 0x40000040 ;  /* 0x4000004000077882 */ /* 0x000fe20000000000 */
[----:B------:R-:W-:-:S02]  /*1be0*/  WARPGROUP.DEPBAR.LE gsb0, 0x0 ;  /* 0x00008000000079c5 */ /* 0x000fc40000010000 */
[----:B------:R-:W-:-:S06]  /*1bf0*/  WARPGROUP.ARRIVE ;  /* 0x00000000000079c5 */ /* 0x000fcc0000000000 */
[----:B------:R-:W-:Y:S01]  /*1c00*/  HGMMA.64x128x8.F32.TF32 R24, gdesc[UR4], R24, gsb0 ;  /* 0x05e00000041879f0 */ /* 0x000fe20008002818 */
[----:B------:R-:W-:Y:S02]  /*1c10*/  UIADD3 UR4, UR11, 0x4, URZ ;  /* 0x000000040b047890 */ /* 0x000fe4000fffe03f */
[----:B------:R-:W-:Y:S01]  /*1c20*/  UIADD3 UR6, UR10, 0x4, URZ ;  /* 0x000000040a067890 */ /* 0x000fe2000fffe03f */
[----:B------:R-:W-:Y:S01]  /*1c30*/  UMOV UR5, 0x40000040 ;  /* 0x4000004000057882 */ /* 0x000fe20000000000 */
[----:B------:R-:W-:Y:S01]  /*1c40*/  UMOV UR7, 0x40000040 ;  /* 0x4000004000077882 */ /* 0x000fe20000000000 */
[----:B------:R-:W-:Y:S02]  /*1c50*/  WARPGROUP.DEPBAR.LE gsb0, 0x0 ;  /* 0x00008000000079c5 */ /* 0x000fe40000010000 */
        /* <DEDUP_REMOVED lines=92> */
[----:B------:R-:W-:Y:S03]  /*2220*/  HGMMA.64x128x8.F32.TF32 R24, gdesc[UR4], R24, gsb0 ;  /* 0x05e00000041879f0 */ /* 0x000fe60008002818 */
[----:B------:R-:W-:Y:S02]  /*2230*/  WARPGROUP.DEPBAR.LE gsb0, 0x0 ;  /* 0x00008000000079c5 */ /* 0x000fe40000010000 */
[----:B------:R-:W-:Y:S05]  /*2240*/  @!P2 BRA `(.L_x_24) ;  /* 0x000000080068a947 */ /* 0x000fea0003800000 */
[----:B------:R-:W-:Y:S01]  /*2250*/  UIADD3 UR10, UR44, 0x1, URZ ;  /* 0x000000012c0a7890 */ /* 0x000fe2000fffe03f */
[----:B01----:R-:W-:Y:S02]  /*2260*/  IMAD.U32 R0, RZ, RZ, UR46 ;  /* 0x0000002eff007e24 */ /* 0x003fe4000f8e00ff */
[----:B------:R-:W-:Y:S01]  /*2270*/  IMAD.U32 R3, RZ, RZ, UR44 ;  /* 0x0000002cff037e24 */ /* 0x000fe2000f8e00ff */
[----:B------:R-:W-:-:S04]  /*2280*/  UISETP.NE.AND UP0, UPT, UR10, 0x2, UPT ;  /* 0x000000020a00788c */ /* 0x000fc8000bf05270 */
[----:B------:R-:W-:Y:S02]  /*2290*/  USEL UR4, URZ, 0x1, UP0 ;  /* 0x000000013f047887 */ /* 0x000fe40008000000 */
[----:B------:R-:W-:Y:S02]  /*22a0*/  USEL UR10, UR10, URZ, UP0 ;  /* 0x0000003f0a0a7287 */ /* 0x000fe40008000000 */
[----:B------:R-:W-:-:S06]  /*22b0*/  ULOP3.LUT UR4, UR48, UR4, URZ, 0x3c, !UPT ;  /* 0x0000000430047292 */ /* 0x000fcc000f8e3c3f */
[----:B------:R-:W-:-:S07]  /*22c0*/  IMAD.U32 R6, RZ, RZ, UR4 ;  /* 0x00000004ff067e24 */ /* 0x000fce000f8e00ff */
.L_x_31:
[----:B------:R-:W-:Y:S05]  /*22d0*/  @!P0 BRA `(.L_x_25) ;  /* 0x0000000000048947 */ /* 0x000fea0003800000 */
[----:B------:R-:W-:Y:S01]  /*22e0*/  BPT.TRAP 0x1 ;  /* 0x000000040000795c */ /* 0x000fe20000300000 */
.L_x_25:
[----:B------:R-:W-:Y:S01]  /*22f0*/  ULEA UR4, UR10, UR40, 0x3 ;  /* 0x000000280a047291 */ /* 0x000fe2000f8e183f */
[----:B------:R-:W-:-:S08]  /*2300*/  SHF.L.U32 R4, R6, 0x1f, RZ ;  /* 0x0000001f06047819 */ /* 0x000fd000000006ff */
[----:B------:R0:W1:Y:S01]  /*2310*/  SYNCS.PHASECHK.TRANS64.TRYWAIT P1, [UR4], R4 ;  /* 0x00000004ff0075a7 */ /* 0x0000620008020144 */
[----:B------:R-:W-:Y:S05]  /*2320*/  @!P0 BRA `(.L_x_26) ;  /* 0x0000000000048947 */ /* 0x000fea0003800000 */
[----:B------:R-:W-:Y:S01]  /*2330*/  BPT.TRAP 0x1 ;  /* 0x000000040000795c */ /* 0x000fe20000300000 */
.L_x_26:
[----:B-1----:R-:W-:Y:S05]  /*2340*/  @P1 BRA `(.L_x_27) ;  /* 0x0000000000081947 */ /* 0x002fea0003800000 */
[----:B------:R-:W1:Y:S02]  /*2350*/  SYNCS.PHASECHK.TRANS64.TRYWAIT P1, [UR4], R4 ;  /* 0x00000004ff0075a7 */ /* 0x000e640008020144 */
[----:B-1----:R-:W-:Y:S05]  /*2360*/  @!P1 BRA `(.L_x_28) ;  /* 0x0000006000fc9947 */ /* 0x002fea0003800000 */
.L_x_27:
[----:B------:R-:W-:Y:S01]  /*2370*/  ULEA UR11, UR10, UR9, 0xc ;  /* 0x000000090a0b7291 */ /* 0x000fe2000f8e603f */
[----:B------:R-:W-:Y:S01]  /*2380*/  WARPGROUP.ARRIVE ;  /* 0x00000000000079c5 */ /* 0x000fe20000000000 */
[----:B------:R-:W-:Y:S01]  /*2390*/  ULEA UR12, UR10, UR8, 0xb ;  /* 0x000000080a0c7291 */ /* 0x000fe2000f8e583f */
[----:B------:R-:W-:Y:S01]  /*23a0*/  UMOV UR7, 0x40000040 ;  /* 0x4000004000077882 */ /* 0x000fe20000000000 */
[----:B------:R-:W-:-:S03]  /*23b0*/  UMOV UR5, 0x40000040 ;  /* 0x4000004000057882 */ /* 0x000fc60000000000 */
[----:B------:R-:W-:Y:S02]  /*23c0*/  UMOV UR6, UR11 ;  /* 0x0000000b00067c82 */ /* 0x000fe40008000000 */
[----:B------:R-:W-:Y:S02]  /*23d0*/  UMOV UR4, UR12 ;  /* 0x0000000c00047c82 */ /* 0x000fe40008000000 */
[----:B------:R-:W-:Y:S01]  /*23e0*/  HGMMA.64x128x8.F32.TF32 R24, gdesc[UR4], R24, gsb0 ;  /* 0x05e00000041879f0 */ /* 0x000fe20008002818 */
        /* <DEDUP_REMOVED lines=107> */
[----:B------:R-:W-:Y:S01]  /*2aa0*/  BPT.TRAP 0x1 ;  /* 0x000000040000795c */ /* 0x000fe20000300000 */
.L_x_29:
[----:B------:R-:W-:Y:S01]  /*2ab0*/  ISETP.NE.AND P1, PT, R23, RZ, PT ;  /* 0x000000ff1700720c */ /* 0x000fe20003f25270 */
[----:B------:R-:W-:-:S12]  /*2ac0*/  UISETP.GT.U32.AND UP0, UPT, UR39, 0x1, UPT ;  /* 0x000000012700788c */ /* 0x000fd8000bf04070 */
[----:B01----:R-:W-:-:S05]  /*2ad0*/  @P1 LEA R4, R3, UR40, 0x3 ;  /* 0x0000002803041c11 */ /* 0x003fca000f8e18ff */
[----:B------:R-:W-:-:S05]  /*2ae0*/  @P1 VIADD R5, R4, 0x10 ;  /* 0x0000001004051836 */ /* 0x000fca0000000000 */
[----:B------:R-:W-:-:S04]  /*2af0*/  @P1 PRMT R5, R22, 0x654, R5 ;  /* 0x0000065416051816 */ /* 0x000fc80000000005 */
[----:B------:R0:W-:Y:S01]  /*2b00*/  @P1 SYNCS.ARRIVE.TRANS64.RED.A1T0 RZ, [R5+URZ], RZ ;  /* 0x000000ff05ff19a7 */ /* 0x0001e2000810043f */
[----:B------:R-:W-:-:S13]  /*2b10*/  PLOP3.LUT P1, PT, PT, PT, UP0, 0x80, 0x0 ;  /* 0x000000000000781c */ /* 0x000fda0003f2f008 */
[----:B0-----:R-:W-:Y:S05]  /*2b20*/  @P1 BRA `(.L_x_30) ;  /* 0x0000000000041947 */ /* 0x001fea0003800000 */
[----:B------:R-:W-:Y:S01]  /*2b30*/  BPT.TRAP 0x1 ;  /* 0x000000040000795c */ /* 0x000fe20000300000 */
.L_x_30:
[----:B------:R-:W-:Y:S01]  /*2b40*/  UIADD3 UR10, UR10, 0x1, URZ ;  /* 0x000000010a0a7890 */ /* 0x000fe2000fffe03f */
[C---:B------:R-:W-:Y:S01]  /*2b50*/  ISETP.GT.AND P2, PT, R0.reuse, 0x1, PT ;  /* 0x000000010000780c */ /* 0x040fe20003f44270 */
[----:B------:R-:W-:Y:S02]  /*2b60*/  VIADD R3, R3, 0x1 ;  /* 0x0000000103037836 */ /* 0x000fe40000000000 */
[----:B------:R-:W-:Y:S01]  /*2b70*/  UISETP.NE.AND UP0, UPT, UR10, 0x2, UPT ;  /* 0x000000020a00788c */ /* 0x000fe2000bf05270 */
[----:B------:R-:W-:Y:S02]  /*2b80*/  VIADD R0, R0, 0xffffffff ;  /* 0xffffffff00007836 */ /* 0x000fe40000000000 */
[C---:B------:R-:W-:Y:S01]  /*2b90*/  ISETP.NE.AND P1, PT, R3.reuse, 0x2, PT ;  /* 0x000000020300780c */ /* 0x040fe20003f25270 */
[----:B------:R-:W-:Y:S02]  /*2ba0*/  USEL UR4, URZ, 0x1, UP0 ;  /* 0x000000013f047887 */ /* 0x000fe40008000000 */
[----:B------:R-:W-:Y:S01]  /*2bb0*/  USEL UR10, UR10, URZ, UP0 ;  /* 0x0000003f0a0a7287 */ /* 0x000fe20008000000 */
[----:B------:R-:W-:-:S03]  /*2bc0*/  SEL R3, R3, RZ, P1 ;  /* 0x000000ff03037207 */ /* 0x000fc60000800000 */
[----:B------:R-:W-:Y:S01]  /*2bd0*/  LOP3.LUT R6, R6, UR4, RZ, 0x3c, !PT ;  /* 0x0000000406067c12 */ /* 0x000fe2000f8e3cff */
[----:B------:R-:W-:Y:S07]  /*2be0*/  @P2 BRA `(.L_x_31) ;  /* 0xfffffff400b82947 */ /* 0x000fee000383ffff */
.L_x_24:
[----:B01----:R-:W0:Y:S01]  /*2bf0*/  LDC R0, c[0x0][0x28c] ;  /* 0x0000a300ff007b82 */ /* 0x003e220000000800 */
[----:B------:R1:W-:Y:S01]  /*2c00*/  SYNCS.ARRIVE.TRANS64.A1T0 RZ, [R101+UR50], RZ ;  /* 0x000000ff65ff79a7 */ /* 0x0003e20008100032 */
[----:B0-----:R-:W-:-:S13]  /*2c10*/  ISETP.GE.AND P1, PT, R0, 0x1, PT ;  /* 0x000000010000780c */ /* 0x001fda0003f26270 */
[----:B-1----:R-:W-:Y:S05]  /*2c20*/  @!P1 BRA `(.L_x_32) ;  /* 0x0000000000409947 */ /* 0x002fea0003800000 */
[----:B------:R-:W-:Y:S05]  /*2c30*/  @!P0 BRA `(.L_x_33) ;  /* 0x0000000000048947 */ /* 0x000fea0003800000 */
[----:B------:R-:W-:Y:S01]  /*2c40*/  BPT.TRAP 0x1 ;  /* 0x000000040000795c */ /* 0x000fe20000300000 */
.L_x_33:
[----:B------:R-:W-:Y:S01]  /*2c50*/  ISETP.NE.AND P0, PT, R23, RZ, PT ;  /* 0x000000ff1700720c */ /* 0x000fe20003f05270 */
[----:B------:R-:W-:-:S12]  /*2c60*/  IMAD.U32 R3, RZ, RZ, UR40 ;  /* 0x00000028ff037e24 */ /* 0x000fd8000f8e00ff */
[----:B------:R-:W-:-:S05]  /*2c70*/  VOTEU.ANY UP0, P0 ;  /* 0x00000000003f7886 */ /* 0x000fca0000000100 */
[----:B------:R-:W-:Y:S02]  /*2c80*/  @UP0 UIADD3 UR4, UR46, UR44, URZ ;  /* 0x0000002c2e040290 */ /* 0x000fe4000fffe03f */
[----:B------:R-:W-:-:S04]  /*2c90*/  UISETP.GT.U32.AND UP0, UPT, UR39, 0x1, UPT ;  /* 0x000000012700788c */ /* 0x000fc8000bf04070 */
[----:B------:R-:W-:-:S04]  /*2ca0*/  IMAD.U32 R0, RZ, RZ, UR4 ;  /* 0x00000004ff007e24 */ /* 0x000fc8000f8e00ff */
[----:B------:R-:W-:-:S05]  /*2cb0*/  @P0 IMAD.SHL.U32 R0, R0, 0x8, RZ ;  /* 0x0000000800000824 */ /* 0x000fca00078e00ff */
[----:B------:R-:W-:-:S04]  /*2cc0*/  @P0 LOP3.LUT R0, R0, 0x8, RZ, 0xc0, !PT ;  /* 0x0000000800000812 */ /* 0x000fc800078ec0ff */
[----:B------:R-:W-:-:S04]  /*2cd0*/  @P0 IADD3 R3, R3, 0x10, R0 ;  /* 0x0000001003030810 */ /* 0x000fc80007ffe000 */
[----:B------:R-:W-:-:S04]  /*2ce0*/  @P0 PRMT R3, R22, 0x654, R3 ;  /* 0x0000065416030816 */ /* 0x000fc80000000003 */
[----:B------:R0:W-:Y:S01]  /*2cf0*/  @P0 SYNCS.ARRIVE.TRANS64.RED.A1T0 RZ, [R3+URZ], RZ ;  /* 0x000000ff03ff09a7 */ /* 0x0001e2000810043f */
[----:B------:R-:W-:-:S13]  /*2d00*/  PLOP3.LUT P0, PT, PT, PT, UP0, 0x80, 0x0 ;  /* 0x000000000000781c */ /* 0x000fda0003f0f008 */
[----:B0-----:R-:W-:Y:S05]  /*2d10*/  @P0 BRA `(.L_x_32) ;  /* 0x0000000000040947 */ /* 0x001fea0003800000 */
[----:B------:R-:W-:Y:S01]  /*2d20*/  BPT.TRAP 0x1 ;  /* 0x000000040000795c */ /* 0x000fe20000300000 */
.L_x_32:
[----:B------:R-:W-:Y:S02]  /*2d30*/  SHF.L.U32 R0, R100, 0x1f, RZ ;  /* 0x0000001f64007819 */ /* 0x000fe400000006ff */
[----:B------:R-:W-:Y:S02]  /*2d40*/  SHF.R.S32.HI R9, RZ, 0x1f, R19 ;  /* 0x0000001fff097819 */ /* 0x000fe40000011413 */
[----:B------:R-:W0:Y:S02]  /*2d50*/  SYNCS.PHASECHK.TRANS64.TRYWAIT P0, [R97+URZ+0x8], R0 ;  /* 0x00000800610075a7 */ /* 0x000e24000800017f */
[----:B0-----:R-:W-:Y:S05]  /*2d60*/  @!P0 BRA `(.L_x_34) ;  /* 0x0000005800948947 */ /* 0x001fea0003800000 */
.L_x_186:
[----:B------:R-:W-:Y:S01]  /*2d70*/  ULDC.64 UR4, c[0x0][0x5d0] ;  /* 0x0001740000047ab9 */ /* 0x000fe20000000a00 */
[----:B------:R-:W-:Y:S01]  /*2d80*/  ULDC UR6, c[0x0][0x284] ;  /* 0x0000a10000067ab9 */ /* 0x000fe20000000800 */
[----:B0-----:R-:W-:Y:S02]  /*2d90*/  IMAD R0, R9, UR4, RZ ;  /* 0x0000000409007c24 */ /* 0x001fe4000f8e02ff */
[----:B------:R-:W-:Y:S02]  /*2da0*/  IMAD.SHL.U32 R10, R2, 0x80, RZ ;  /* 0x00000080020a7824 */ /* 0x000fe400078e00ff */
[C---:B------:R-:W-:Y:S02]  /*2db0*/  IMAD R5, R19.reuse, UR5, R0 ;  /* 0x0000000513057c24 */ /* 0x040fe4000f8e0200 */
[----:B------:R-:W-:Y:S01]  /*2dc0*/  IMAD.SHL.U32 R0, R18, 0x40, RZ ;  /* 0x0000004012007824 */ /* 0x000fe200078e00ff */
[----:B------:R-:W-:Y:S01]  /*2dd0*/  SHF.R.S32.HI R11, RZ, 0x1f, R10 ;  /* 0x0000001fff0b7819 */ /* 0x000fe2000001140a */
[----:B------:R-:W-:Y:S01]  /*2de0*/  IMAD.WIDE.U32 R2, R19, UR4, R92 ;  /* 0x0000000413027c25 */ /* 0x000fe2000f8e005c */
[----:B------:R-:W-:-:S02]  /*2df0*/  ULDC.64 UR4, c[0x0][0x5c8] ;  /* 0x0001720000047ab9 */ /* 0x000fc40000000a00 */
[----:B------:R-:W-:Y:S01]  /*2e00*/  ISETP.GE.AND P0, PT, R0, UR6, PT ;  /* 0x0000000600007c0c */ /* 0x000fe2000bf06270 */
[----:B------:R-:W-:Y:S01]  /*2e10*/  ULDC UR6, c[0x0][0x288] ;  /* 0x0000a20000067ab9 */ /* 0x000fe20000000800 */
[----:B------:R-:W-:Y:S01]  /*2e20*/  IADD3 R2, P1, R10, R2, RZ ;  /* 0x000000020a027210 */ /* 0x000fe20007f3e0ff */
[----:B------:R-:W-:Y:S01]  /*2e30*/  IMAD.WIDE R20, R18, 0x40, R90 ;  /* 0x0000004012147825 */ /* 0x000fe200078e025a */
[----:B------:R-:W-:Y:S02]  /*2e40*/  ISETP.GE.OR P0, PT, R10, UR6, P0 ;  /* 0x000000060a007c0c */ /* 0x000fe40008706670 */
[----:B------:R-:W-:Y:S01]  /*2e50*/  IADD3.X R3, R11, R3, R5, P1, !PT ;  /* 0x000000030b037210 */ /* 0x000fe20000ffe405 */
[----:B------:R-:W-:-:S04]  /*2e60*/  IMAD R7, R21, UR4, RZ ;  /* 0x0000000415077c24 */ /* 0x000fc8000f8e02ff */
[C---:B------:R-:W-:Y:S02]  /*2e70*/  IMAD R7, R20.reuse, UR5, R7 ;  /* 0x0000000514077c24 */ /* 0x040fe4000f8e0207 */
[----:B------:R-:W-:-:S04]  /*2e80*/  IMAD.WIDE.U32 R102, R20, UR4, R2 ;  /* 0x0000000414667c25 */ /* 0x000fc8000f8e0002 */
[----:B------:R-:W-:Y:S05]  /*2e90*/  @P0 BRA `(.L_x_35) ;  /* 0x0000003c00d80947 */ /* 0x000fea0003800000 */
[----:B-----5:R-:W-:Y:S01]  /*2ea0*/  FSETP.NEU.AND P1, PT, R89, RZ, PT ;  /* 0x000000ff5900720b */ /* 0x020fe20003f2d000 */
[----:B------:R-:W-:Y:S01]  /*2eb0*/  IMAD.IADD R14, R96, 0x1, -R10 ;  /* 0x00000001600e7824 */ /* 0x000fe200078e0a0a */
[----:B------:R-:W-:Y:S01]  /*2ec0*/  BSSY B0, `(.L_x_35) ;  /* 0x00003f3000007945 */ /* 0x000fe20003800000 */
[----:B------:R-:W-:Y:S02]  /*2ed0*/  IMAD.IADD R0, R99, 0x1, -R0 ;  /* 0x0000000163007824 */ /* 0x000fe400078e0a00 */
[----:B------:R-:W-:Y:S01]  /*2ee0*/  IMAD.IADD R7, R103, 0x1, R7 ;  /* 0x0000000167077824 */ /* 0x000fe200078e0207 */
[----:B------:R-:W-:-:S04]  /*2ef0*/  ISETP.GT.AND P0, PT, R14, RZ, PT ;  /* 0x000000ff0e00720c */ /* 0x000fc80003f04270 */
[----:B------:R-:W-:-:S03]  /*2f00*/  ISETP.GT.AND P2, PT, R0, RZ, P0 ;  /* 0x000000ff0000720c */ /* 0x000fc60000744270 */
[----:B------:R-:W-:Y:S10]  /*2f10*/  @!P1 BRA `(.L_x_36) ;  /* 0x0000002c001c9947 */ /* 0x000ff40003800000 */
[----:B------:R-:W0:Y:S01]  /*2f20*/  LDC.64 R104, c[0x0][0x5b8] ;  /* 0x00016e00ff687b82 */ /* 0x000e220000000a00 */
[----:B------:R-:W-:-:S07]  /*2f30*/  ULDC.64 UR4, c[0x0][0x5c0] ;  /* 0x0001700000047ab9 */ /* 0x000fce0000000a00 */
[----:B------:R-:W1:Y:S08]  /*2f40*/  LDC.64 R106, c[0x0][0x5b0] ;  /* 0x00016c00ff6a7b82 */ /* 0x000e700000000a00 */
[----:B------:R-:W2:Y:S01]  /*2f50*/  LDC.64 R108, c[0x0][0x5a8] ;  /* 0x00016a00ff6c7b82 */ /* 0x000ea20000000a00 */
[-C--:B0-----:R-:W-:Y:S02]  /*2f60*/  IMAD R4, R9, R104.reuse, RZ ;  /* 0x0000006809047224 */ /* 0x081fe400078e02ff */
[----:B------:R-:W-:-:S04]  /*2f70*/  IMAD.WIDE.U32 R2, R19, R104, R92 ;  /* 0x0000006813027225 */ /* 0x000fc800078e005c */
[----:B------:R-:W-:Y:S01]  /*2f80*/  IMAD R103, R19, R105, R4 ;  /* 0x0000006913677224 */ /* 0x000fe200078e0204 */
[----:B------:R-:W-:Y:S01]  /*2f90*/  IADD3 R4, P1, R10, R2, RZ ;  /* 0x000000020a047210 */ /* 0x000fe20007f3e0ff */
[----:B-1----:R-:W-:-:S03]  /*2fa0*/  IMAD R2, R21, R106, RZ ;  /* 0x0000006a15027224 */ /* 0x002fc600078e02ff */
[----:B------:R-:W-:Y:S01]  /*2fb0*/  IADD3.X R5, R11, R3, R103, P1, !PT ;  /* 0x000000030b057210 */ /* 0x000fe20000ffe467 */
[C---:B------:R-:W-:Y:S02]  /*2fc0*/  IMAD R21, R20.reuse, R107, R2 ;  /* 0x0000006b14157224 */ /* 0x040fe400078e0202 */
[----:B------:R-:W-:-:S04]  /*2fd0*/  IMAD.WIDE.U32 R2, R20, R106, R4 ;  /* 0x0000006a14027225 */ /* 0x000fc800078e0004 */
[----:B------:R-:W-:Y:S01]  /*2fe0*/  IMAD.IADD R3, R3, 0x1, R21 ;  /* 0x0000000103037824 */ /* 0x000fe200078e0215 */
[----:B--2---:R-:W-:-:S04]  /*2ff0*/  LEA R8, P1, R2, R108, 0x2 ;  /* 0x0000006c02087211 */ /* 0x004fc800078210ff */
[----:B------:R-:W-:-:S05]  /*3000*/  LEA.HI.X R9, R2, R109, R3, 0x2, P1 ;  /* 0x0000006d02097211 */ /* 0x000fca00008f1403 */
[----:B------:R0:W2:Y:S01]  /*3010*/  @P2 LDG.E.LTC128B R15, desc[UR52][R8.64] ;  /* 0x00000034080f2981 */ /* 0x0000a2000c1e1920 */
[----:B------:R-:W-:Y:S01]  /*3020*/  IMAD.WIDE.U32 R2, R20, R106, R10 ;  /* 0x0000006a14027225 */ /* 0x000fe200078e000a */
[----:B------:R-:W-:Y:S01]  /*3030*/  LEA R6, P3, R102, UR4, 0x2 ;  /* 0x0000000466067c11 */ /* 0x000fe2000f8610ff */
[----:B------:R-:W-:Y:S01]  /*3040*/  BSSY B1, `(.L_x_37) ;  /* 0x0000014000017945 */ /* 0x000fe20003800000 */
[----:B------:R-:W-:Y:S02]  /*3050*/  IADD3 R12, P1, R92, R2, RZ ;  /* 0x000000025c0c7210 */ /* 0x000fe40007f3e0ff */
[----:B------:R-:W-:Y:S02]  /*3060*/  LEA.HI.X R7, R102, UR5, R7, 0x2, P3 ;  /* 0x0000000566077c11 */ /* 0x000fe400098f1407 */
[----:B------:R-:W-:Y:S01]  /*3070*/  IADD3.X R13, R93, R21, R3, P1, !PT ;  /* 0x000000155d0d7210 */ /* 0x000fe20000ffe403 */
[----:B0-----:R-:W-:Y:S01]  /*3080*/  IMAD.SHL.U32 R8, R106, 0x8, RZ ;  /* 0x000000086a087824 */ /* 0x001fe200078e00ff */
[----:B------:R-:W-:-:S02]  /*3090*/  ISETP.GT.AND P1, PT, R14, 0x1, PT ;  /* 0x000000010e00780c */ /* 0x000fc40003f24270 */
[----:B------:R-:W-:Y:S01]  /*30a0*/  SHF.L.U64.HI R9, R106, 0x3, R107 ;  /* 0x000000036a097819 */ /* 0x000fe2000001026b */
[----:B------:R-:W-:Y:S01]  /*30b0*/  IMAD.WIDE.U32 R12, R19, R104, R12 ;  /* 0x00000068130c7225 */ /* 0x000fe200078e000c */
[----:B------:R-:W-:-:S03]  /*30c0*/  ISETP.GT.AND P3, PT, R0, RZ, P1 ;  /* 0x000000ff0000720c */ /* 0x000fc60000f64270 */
[----:B------:R-:W-:Y:S01]  /*30d0*/  IMAD.WIDE.U32 R8, R20, R106, R8 ;  /* 0x0000006a14087225 */ /* 0x000fe200078e0008 */
[----:B--2---:R-:W-:-:S05]  /*30e0*/  LOP3.LUT R2, R15, 0xffffe000, RZ, 0xc0, !PT ;  /* 0xffffe0000f027812 */ /* 0x004fca00078ec0ff */
[----:B------:R-:W-:Y:S01]  /*30f0*/  FMUL R3, R2, R89 ;  /* 0x0000005902037220 */ /* 0x000fe20000400000 */
[----:B------:R-:W-:-:S03]  /*3100*/  LEA R2, P4, R12, R108, 0x2 ;  /* 0x0000006c0c027211 */ /* 0x000fc600078810ff */
[----:B------:R-:W-:Y:S01]  /*3110*/  FFMA R105, R24, R88, R3 ;  /* 0x0000005818697223 */ /* 0x000fe20000000003 */
[----:B------:R-:W-:-:S04]  /*3120*/  IMAD.IADD R3, R103, 0x1, R13 ;  /* 0x0000000167037824 */ /* 0x000fc800078e020d */
[----:B------:R-:W-:Y:S02]  /*3130*/  F2FP.TF32.F32.PACK_B R105, R105 ;  /* 0x00000069ff69723e */ /* 0x000fe400024050ff */
[----:B------:R-:W-:-:S03]  /*3140*/  LEA.HI.X R3, R12, R109, R3, 0x2, P4 ;  /* 0x0000006d0c037211 */ /* 0x000fc600020f1403 */
[----:B------:R0:W-:Y:S01]  /*3150*/  @P2 STG.E desc[UR52][R6.64], R105 ;  /* 0x0000006906002986 */ /* 0x0001e2000c101934 */
[----:B------:R-:W-:Y:S05]  /*3160*/  @!P3 BRA `(.L_x_38) ;  /* 0x000000000004b947 */ /* 0x000fea0003800000 */
[----:B------:R1:W5:Y:S02]  /*3170*/  LDG.E.LTC128B R15, desc[UR52][R2.64+0x4] ;  /* 0x00000434020f7981 */ /* 0x000364000c1e1920 */
.L_x_38:
[----:B------:R-:W-:Y:S05]  /*3180*/  BSYNC B1 ;  /* 0x0000000000017941 */ /* 0x000fea0003800000 */
.L_x_37:
[----:B-----5:R-:W-:Y:S01]  /*3190*/  LOP3.LUT R12, R15, 0xffffe000, RZ, 0xc0, !PT ;  /* 0xffffe0000f0c7812 */ /* 0x020fe200078ec0ff */
[----:B------:R-:W-:Y:S01]  /*31a0*/  IMAD.IADD R21, R21, 0x1, R9 ;  /* 0x0000000115157824 */ /* 0x000fe200078e0209 */
[----:B------:R-:W-:Y:S02]  /*31b0*/  IADD3 R4, P2, R4, R8, RZ ;  /* 0x0000000804047210 */ /* 0x000fe40007f5e0ff */
[----:B------:R-:W-:Y:S01]  /*31c0*/  ISETP.GT.AND P0, PT, R0, 0x8, P0 ;  /* 0x000000080000780c */ /* 0x000fe20000704270 */
[----:B------:R-:W-:Y:S02]  /*31d0*/  FMUL R12, R12, R89 ;  /* 0x000000590c0c7220 */ /* 0x000fe40000400000 */
[----:B------:R-:W-:Y:S02]  /*31e0*/  IMAD.X R5, R21, 0x1, R5, P2 ;  /* 0x0000000115057824 */ /* 0x000fe400010e0605 */
[----:B------:R-:W-:Y:S01]  /*31f0*/  FFMA R25, R25, R88, R12 ;  /* 0x0000005819197223 */ /* 0x000fe2000000000c */
[----:B------:R-:W-:-:S04]  /*3200*/  LEA R12, P2, R4, R108, 0x2 ;  /* 0x0000006c040c7211 */ /* 0x000fc800078410ff */
[----:B------:R-:W-:Y:S01]  /*3210*/  LEA.HI.X R13, R4, R109, R5, 0x2, P2 ;  /* 0x0000006d040d7211 */ /* 0x000fe200010f1405 */
[----:B------:R-:W-:Y:S01]  /*3220*/  @P3 IMAD.MOV.U32 R4, RZ, RZ, R6 ;  /* 0x000000ffff043224 */ /* 0x000fe200078e0006 */
[----:B------:R-:W-:Y:S01]  /*3230*/  F2FP.TF32.F32.PACK_B R25, R25 ;  /* 0x00000019ff19723e */ /* 0x000fe200024050ff */
[----:B------:R-:W-:-:S05]  /*3240*/  @P3 IMAD.MOV.U32 R5, RZ, RZ, R7 ;  /* 0x000000ffff053224 */ /* 0x000fca00078e0007 */
[----:B------:R2:W-:Y:S04]  /*3250*/  @P3 STG.E desc[UR52][R4.64+0x4], R25 ;  /* 0x0000041904003986 */ /* 0x0005e8000c101934 */
[----:B------:R-:W3:Y:S01]  /*3260*/  @P0 LDG.E.LTC128B R15, desc[UR52][R12.64] ;  /* 0x000000340c0f0981 */ /* 0x000ee2000c1e1920 */
[----:B------:R-:W-:Y:S01]  /*3270*/  IADD3 R10, P2, P3, R92, R8, R10 ;  /* 0x000000085c0a7210 */ /* 0x000fe20007b5e00a */
[----:B------:R-:W-:Y:S01]  /*3280*/  BSSY B1, `(.L_x_39) ;  /* 0x0000011000017945 */ /* 0x000fe20003800000 */
[----:B------:R-:W-:Y:S02]  /*3290*/  ISETP.GT.AND P1, PT, R0, 0x8, P1 ;  /* 0x000000080000780c */ /* 0x000fe40000f24270 */
[----:B------:R-:W-:-:S03]  /*32a0*/  IADD3.X R11, R93, R21, R11, P2, P3 ;  /* 0x000000155d0b7210 */ /* 0x000fc600017e640b */
[----:B------:R-:W-:Y:S01]  /*32b0*/  IMAD.WIDE.U32 R10, R19, R104, R10 ;  /* 0x00000068130a7225 */ /* 0x000fe200078e000a */
[----:B------:R-:W-:-:S03]  /*32c0*/  SHF.L.U64.HI R19, R95, 0x2, R94 ;  /* 0x000000025f137819 */ /* 0x000fc6000001025e */
[----:B------:R-:W-:Y:S01]  /*32d0*/  IMAD.IADD R11, R103, 0x1, R11 ;  /* 0x00000001670b7824 */ /* 0x000fe200078e020b */
[----:B--2---:R-:W-:-:S04]  /*32e0*/  LEA R4, P3, R10, R108, 0x2 ;  /* 0x0000006c0a047211 */ /* 0x004fc800078610ff */
[----:B------:R-:W-:Y:S02]  /*32f0*/  LEA.HI.X R5, R10, R109, R11, 0x2, P3 ;  /* 0x0000006d0a057211 */ /* 0x000fe400018f140b */
[----:B---3--:R-:W-:-:S05]  /*3300*/  LOP3.LUT R8, R15, 0xffffe000, RZ, 0xc0, !PT ;  /* 0xffffe0000f087812 */ /* 0x008fca00078ec0ff */
[----:B------:R-:W-:Y:S01]  /*3310*/  FMUL R9, R8, R89 ;  /* 0x0000005908097220 */ /* 0x000fe20000400000 */
[----:B------:R-:W-:-:S03]  /*3320*/  LEA R8, P2, R95, R6, 0x2 ;  /* 0x000000065f087211 */ /* 0x000fc600078410ff */
[----:B------:R-:W-:Y:S02]  /*3330*/  FFMA R21, R26, R88, R9 ;  /* 0x000000581a157223 */ /* 0x000fe40000000009 */
[----:B------:R-:W-:-:S03]  /*3340*/  IMAD.X R9, R19, 0x1, R7, P2 ;  /* 0x0000000113097824 */ /* 0x000fc600010e0607 */
[----:B------:R-:W-:-:S05]  /*3350*/  F2FP.TF32.F32.PACK_B R21, R21 ;  /* 0x00000015ff15723e */ /* 0x000fca00024050ff */
[----:B------:R2:W-:Y:S01]  /*3360*/  @P0 STG.E desc[UR52][R8.64], R21 ;  /* 0x0000001508000986 */ /* 0x0005e2000c101934 */
[----:B------:R-:W-:Y:S05]  /*3370*/  @!P1 BRA `(.L_x_40) ;  /* 0x0000000000049947 */ /* 0x000fea0003800000 */
[----:B------:R3:W5:Y:S02]  /*3380*/  LDG.E.LTC128B R15, desc[UR52][R4.64+0x4] ;  /* 0x00000434040f7981 */ /* 0x000764000c1e1920 */
.L_x_40:
[----:B------:R-:W-:Y:S05]  /*3390*/  BSYNC B1 ;  /* 0x0000000000017941 */ /* 0x000fea0003800000 */
.L_x_39:
[----:B-----5:R-:W-:Y:S01]  /*33a0*/  LOP3.LUT R10, R15, 0xffffe000, RZ, 0xc0, !PT ;  /* 0xffffe0000f0a7812 */ /* 0x020fe200078ec0ff */
[----:B------:R-:W-:Y:S01]  /*33b0*/  BSSY B1, `(.L_x_41) ;  /* 0x0000009000017945 */ /* 0x000fe20003800000 */
[----:B------:R-:W-:-:S03]  /*33c0*/  ISETP.GT.AND P0, PT, R14, 0x8, PT ;  /* 0x000000080e00780c */ /* 0x000fc60003f04270 */
[----:B------:R-:W-:Y:S01]  /*33d0*/  FMUL R10, R10, R89 ;  /* 0x000000590a0a7220 */ /* 0x000fe20000400000 */
[----:B------:R-:W-:-:S03]  /*33e0*/  ISETP.GT.AND P2, PT, R0, RZ, P0 ;  /* 0x000000ff0000720c */ /* 0x000fc60000744270 */
[----:B------:R-:W-:-:S05]  /*33f0*/  FFMA R27, R27, R88, R10 ;  /* 0x000000581b1b7223 */ /* 0x000fca000000000a */
[----:B------:R-:W-:-:S05]  /*3400*/  F2FP.TF32.F32.PACK_B R27, R27 ;  /* 0x0000001bff1b723e */ /* 0x000fca00024050ff */
[----:B------:R4:W-:Y:S01]  /*3410*/  @P1 STG.E desc[UR52][R8.64+0x4], R27 ;  /* 0x0000041b08001986 */ /* 0x0009e2000c101934 */
[----:B------:R-:W-:Y:S05]  /*3420*/  @!P2 BRA `(.L_x_42) ;  /* 0x000000000004a947 */ /* 0x000fea0003800000 */
[----:B------:R0:W5:Y:S02]  /*3430*/  LDG.E.LTC128B R15, desc[UR52][R2.64+0x20] ;  /* 0x00002034020f7981 */ /* 0x000164000c1e1920 */
.L_x_42:
[----:B------:R-:W-:Y:S05]  /*3440*/  BSYNC B1 ;  /* 0x0000000000017941 */ /* 0x000fea0003800000 */
.L_x_41:
        /* <DEDUP_REMOVED lines=10> */
.L_x_44:
[----:B------:R-:W-:Y:S05]  /*34f0*/  BSYNC B1 ;  /* 0x0000000000017941 */ /* 0x000fea0003800000 */
.L_x_43:
[----:B-----5:R-:W-:Y:S01]  /*3500*/  LOP3.LUT R10, R15, 0xffffe000, RZ, 0xc0, !PT ;  /* 0xffffe0000f0a7812 */ /* 0x020fe200078ec0ff */
[----:B------:R-:W-:Y:S01]  /*3510*/  BSSY B1, `(.L_x_45) ;  /* 0x0000008000017945 */ /* 0x000fe20003800000 */
[----:B------:R-:W-:-:S03]  /*3520*/  ISETP.GT.AND P0, PT, R0, 0x8, P0 ;  /* 0x000000080000780c */ /* 0x000fc60000704270 */
[----:B------:R-:W-:-:S04]  /*3530*/  FMUL R10, R10, R89 ;  /* 0x000000590a0a7220 */ /* 0x000fc80000400000 */
[----:B------:R-:W-:-:S05]  /*3540*/  FFMA R29, R29, R88, R10 ;  /* 0x000000581d1d7223 */ /* 0x000fca000000000a */
[----:B------:R-:W-:-:S05]  /*3550*/  F2FP.TF32.F32.PACK_B R29, R29 ;  /* 0x0000001dff1d723e */ /* 0x000fca00024050ff */
[----:B------:R0:W-:Y:S01]  /*3560*/  @P3 STG.E desc[UR52][R6.64+0x24], R29 ;  /* 0x0000241d06003986 */ /* 0x0001e2000c101934 */
[----:B------:R-:W-:Y:S05]  /*3570*/  @!P0 BRA `(.L_x_46) ;  /* 0x0000000000048947 */ /* 0x000fea0003800000 */
[----:B------:R0:W5:Y:S02]  /*3580*/  LDG.E.LTC128B R15, desc[UR52][R4.64+0x20] ;  /* 0x00002034040f7981 */ /* 0x000164000c1e1920 */
.L_x_46:
[----:B------:R-:W-:Y:S05]  /*3590*/  BSYNC B1 ;  /* 0x0000000000017941 */ /* 0x000fea0003800000 */
.L_x_45:
[----:B-----5:R-:W-:Y:S01]  /*35a0*/  LOP3.LUT R10, R15, 0xffffe000, RZ, 0xc0, !PT ;  /* 0xffffe0000f0a7812 */ /* 0x020fe200078ec0ff */
[----:B------:R-:W-:Y:S01]  /*35b0*/  BSSY B1, `(.L_x_47) ;  /* 0x0000008000017945 */ /* 0x000fe20003800000 */
[----:B------:R-:W-:-:S03]  /*35c0*/  ISETP.GT.AND P1, PT, R0, 0x8, P1 ;  /* 0x000000080000780c */ /* 0x000fc60000f24270 */
[----:B0-----:R-:W-:-:S04]  /*35d0*/  FMUL R11, R10, R89 ;  /* 0x000000590a0b7220 */ /* 0x001fc80000400000 */
[----:B------:R-:W-:-:S05]  /*35e0*/  FFMA R11, R30, R88, R11 ;  /* 0x000000581e0b7223 */ /* 0x000fca000000000b */
[----:B------:R-:W-:-:S05]  /*35f0*/  F2FP.TF32.F32.PACK_B R11, R11 ;  /* 0x0000000bff0b723e */ /* 0x000fca00024050ff */
[----:B------:R0:W-:Y:S01]  /*3600*/  @P0 STG.E desc[UR52][R8.64+0x20], R11 ;  /* 0x0000200b08000986 */ /* 0x0001e2000c101934 */
[----:B------:R-:W-:Y:S05]  /*3610*/  @!P1 BRA `(.L_x_48) ;  /* 0x0000000000049947 */ /* 0x000fea0003800000 */
[----:B------:R0:W5:Y:S02]  /*3620*/  LDG.E.LTC128B R15, desc[UR52][R4.64+0x24] ;  /* 0x00002434040f7981 */ /* 0x000164000c1e1920 */
.L_x_48:
[----:B------:R-:W-:Y:S05]  /*3630*/  BSYNC B1 ;  /* 0x0000000000017941 */ /* 0x000fea0003800000 */
.L_x_47:
        /* <DEDUP_REMOVED lines=10> */
.L_x_50:
[----:B------:R-:W-:Y:S05]  /*36e0*/  BSYNC B1 ;  /* 0x0000000000017941 */ /* 0x000fea0003800000 */
.L_x_49:
[----:B-----5:R-:W-:Y:S01]  /*36f0*/  LOP3.LUT R10, R15, 0xffffe000, RZ, 0xc0, !PT ;  /* 0xffffe0000f0a7812 */ /* 0x020fe200078ec0ff */
[----:B------:R-:W-:Y:S01]  /*3700*/  BSSY B1, `(.L_x_51) ;  /* 0x0000009000017945 */ /* 0x000fe20003800000 */
[----:B------:R-:W-:-:S03]  /*3710*/  ISETP.GT.AND P1, PT, R14, 0x11, PT ;  /* 0x000000110e00780c */ /* 0x000fc60003f24270 */
[----:B0-----:R-:W-:Y:S01]  /*3720*/  FMUL R11, R10, R89 ;  /* 0x000000590a0b7220 */ /* 0x001fe20000400000 */
[----:B------:R-:W-:-:S03]  /*3730*/  ISETP.GT.AND P3, PT, R0, RZ, P1 ;  /* 0x000000ff0000720c */ /* 0x000fc60000f64270 */
[----:B------:R-:W-:-:S05]  /*3740*/  FFMA R11, R32, R88, R11 ;  /* 0x00000058200b7223 */ /* 0x000fca000000000b */
[----:B------:R-:W-:-:S05]  /*3750*/  F2FP.TF32.F32.PACK_B R11, R11 ;  /* 0x0000000bff0b723e */ /* 0x000fca00024050ff */
[----:B------:R0:W-:Y:S01]  /*3760*/  @P2 STG.E desc[UR52][R6.64+0x40], R11 ;  /* 0x0000400b06002986 */ /* 0x0001e2000c101934 */
[----:B------:R-:W-:Y:S05]  /*3770*/  @!P3 BRA `(.L_x_52) ;  /* 0x000000000004b947 */ /* 0x000fea0003800000 */
[----:B------:R0:W5:Y:S02]  /*3780*/  LDG.E.LTC128B R15, desc[UR52][R2.64+0x44] ;  /* 0x00004434020f7981 */ /* 0x000164000c1e1920 */
.L_x_52:
[----:B------:R-:W-:Y:S05]  /*3790*/  BSYNC B1 ;  /* 0x0000000000017941 */ /* 0x000fea0003800000 */
.L_x_51:
        /* <DEDUP_REMOVED lines=9> */
.L_x_54:
[----:B------:R-:W-:Y:S05]  /*3830*/  BSYNC B1 ;  /* 0x0000000000017941 */ /* 0x000fea0003800000 */
.L_x_53:
        /* <DEDUP_REMOVED lines=9> */
.L_x_56:
[----:B------:R-:W-:Y:S05]  /*38d0*/  BSYNC B1 ;  /* 0x0000000000017941 */ /* 0x000fea0003800000 */
.L_x_55:
        /* <DEDUP_REMOVED lines=10> */
.L_x_58:
[----:B------:R-:W-:Y:S05]  /*3980*/  BSYNC B1 ;  /* 0x0000000000017941 */ /* 0x000fea0003800000 */
.L_x_57:
        /* <DEDUP_REMOVED lines=10> */
.L_x_60:
[----:B------:R-:W-:Y:S05]  /*3a30*/  BSYNC B1 ;  /* 0x0000000000017941 */ /* 0x000fea0003800000 */
.L_x_59:
        /* <DEDUP_REMOVED lines=9> */
.L_x_62:
[----:B------:R-:W-:Y:S05]  /*3ad0*/  BSYNC B1 ;  /* 0x0000000000017941 */ /* 0x000fea0003800000 */
.L_x_61:
        /* <DEDUP_REMOVED lines=9> */
.L_x_64:
[----:B------:R-:W-:Y:S05]  /*3b70*/  BSYNC B1 ;  /* 0x0000000000017941 */ /* 0x000fea0003800000 */
.L_x_63:
        /* <DEDUP_REMOVED lines=10> */
.L_x_66:
[----:B------:R-:W-:Y:S05]  /*3c20*/  BSYNC B1 ;  /* 0x0000000000017941 */ /* 0x000fea0003800000 */
.L_x_65:
        /* <DEDUP_REMOVED lines=10> */
.L_x_68:
[----:B------:R-:W-:Y:S05]  /*3cd0*/  BSYNC B1 ;  /* 0x0000000000017941 */ /* 0x000fea0003800000 */
.L_x_67:
        /* <DEDUP_REMOVED lines=9> */
.L_x_70:
[----:B------:R-:W-:Y:S05]  /*3d70*/  BSYNC B1 ;  /* 0x0000000000017941 */ /* 0x000fea0003800000 */
.L_x_69:
        /* <DEDUP_REMOVED lines=9> */
.L_x_72:
[----:B------:R-:W-:Y:S05]  /*3e10*/  BSYNC B1 ;  /* 0x0000000000017941 */ /* 0x000fea0003800000 */
.L_x_71:
        /* <DEDUP_REMOVED lines=10> */
.L_x_74:
[----:B------:R-:W-:Y:S05]  /*3ec0*/  BSYNC B1 ;  /* 0x0000000000017941 */ /* 0x000fea0003800000 */
.L_x_73:
        /* <DEDUP_REMOVED lines=10> */
.L_x_76:
[----:B------:R-:W-:Y:S05]  /*3f70*/  BSYNC B1 ;  /* 0x0000000000017941 */ /* 0x000fea0003800000 */
.L_x_75:
        /* <DEDUP_REMOVED lines=9> */
.L_x_78:
[----:B------:R-:W-:Y:S05]  /*4010*/  BSYNC B1 ;  /* 0x0000000000017941 */ /* 0x000fea0003800000 */
.L_x_77:
        /* <DEDUP_REMOVED lines=9> */
.L_x_80:
[----:B------:R-:W-:Y:S05]  /*40b0*/  BSYNC B1 ;  /* 0x0000000000017941 */ /* 0x000fea0003800000 */
.L_x_79:
        /* <DEDUP_REMOVED lines=10> */
.L_x_82:
[----:B------:R-:W-:Y:S05]  /*4160*/  BSYNC B1 ;  /* 0x0000000000017941 */ /* 0x000fea0003800000 */
.L_x_81:
        /* <DEDUP_REMOVED lines=10> */
.L_x_84:
[----:B------:R-:W-:Y:S05]  /*4210*/  BSYNC B1 ;  /* 0x0000000000017941 */ /* 0x000fea0003800000 */
.L_x_83:
        /* <DEDUP_REMOVED lines=9> */
.L_x_86:
[----:B------:R-:W-:Y:S05]  /*42b0*/  BSYNC B1 ;  /* 0x0000000000017941 */ /* 0x000fea0003800000 */
.L_x_85:
        /* <DEDUP_REMOVED lines=9> */
.L_x_88:
[----:B------:R-:W-:Y:S05]  /*4350*/  BSYNC B1 ;  /* 0x0000000000017941 */ /* 0x000fea0003800000 */
.L_x_87:
        /* <DEDUP_REMOVED lines=10> */
.L_x_90:
[----:B------:R-:W-:Y:S05]  /*4400*/  BSYNC B1 ;  /* 0x0000000000017941 */ /* 0x000fea0003800000 */
.L_x_89:
        /* <DEDUP_REMOVED lines=10> */
.L_x_92:
[----:B------:R-:W-:Y:S05]  /*44b0*/  BSYNC B1 ;  /* 0x0000000000017941 */ /* 0x000fea0003800000 */
.L_x_91:
        /* <DEDUP_REMOVED lines=9> */
.L_x_94:
[----:B------:R-:W-:Y:S05]  /*4550*/  BSYNC B1 ;  /* 0x0000000000017941 */ /* 0x000fea0003800000 */
.L_x_93:
        /* <DEDUP_REMOVED lines=9> */
.L_x_96:
[----:B------:R-:W-:Y:S05]  /*45f0*/  BSYNC B1 ;  /* 0x0000000000017941 */ /* 0x000fea0003800000 */
.L_x_95:
        /* <DEDUP_REMOVED lines=10> */
.L_x_98:
[----:B------:R-:W-:Y:S05]  /*46a0*/  BSYNC B1 ;  /* 0x0000000000017941 */ /* 0x000fea0003800000 */
.L_x_97:
        /* <DEDUP_REMOVED lines=10> */
.L_x_100:
[----:B------:R-:W-:Y:S05]  /*4750*/  BSYNC B1 ;  /* 0x0000000000017941 */ /* 0x000fea0003800000 */
.L_x_99:
        /* <DEDUP_REMOVED lines=9> */
.L_x_102:
[----:B------:R-:W-:Y:S05]  /*47f0*/  BSYNC B1 ;  /* 0x0000000000017941 */ /* 0x000fea0003800000 */
.L_x_101:
        /* <DEDUP_REMOVED lines=9> */
.L_x_104:
[----:B------:R-:W-:Y:S05]  /*4890*/  BSYNC B1 ;  /* 0x0000000000017941 */ /* 0x000fea0003800000 */
.L_x_103:
        /* <DEDUP_REMOVED lines=10> */
.L_x_106:
[----:B------:R-:W-:Y:S05]  /*4940*/  BSYNC B1 ;  /* 0x0000000000017941 */ /* 0x000fea0003800000 */
.L_x_105:
        /* <DEDUP_REMOVED lines=10> */
.L_x_108:
[----:B------:R-:W-:Y:S05]  /*49f0*/  BSYNC B1 ;  /* 0x0000000000017941 */ /* 0x000fea0003800000 */
.L_x_107:
        /* <DEDUP_REMOVED lines=9> */
.L_x_110:
[----:B------:R-:W-:Y:S05]  /*4a90*/  BSYNC B1 ;  /* 0x0000000000017941 */ /* 0x000fea0003800000 */
.L_x_109:
        /* <DEDUP_REMOVED lines=9> */
.L_x_112:
[----:B------:R-:W-:Y:S05]  /*4b30*/  BSYNC B1 ;  /* 0x0000000000017941 */ /* 0x000fea0003800000 */
.L_x_111:
        /* <DEDUP_REMOVED lines=10> */
.L_x_114:
[----:B------:R-:W-:Y:S05]  /*4be0*/  BSYNC B1 ;  /* 0x0000000000017941 */ /* 0x000fea0003800000 */
.L_x_113:
        /* <DEDUP_REMOVED lines=10> */
.L_x_116:
[----:B------:R-:W-:Y:S05]  /*4c90*/  BSYNC B1 ;  /* 0x0000000000017941 */ /* 0x000fea0003800000 */
.L_x_115:
        /* <DEDUP_REMOVED lines=9> */
.L_x_118:
[----:B------:R-:W-:Y:S05]  /*4d30*/  BSYNC B1 ;  /* 0x0000000000017941 */ /* 0x000fea0003800000 */
.L_x_117:
        /* <DEDUP_REMOVED lines=9> */
.L_x_120:
[----:B------:R-:W-:Y:S05]  /*4dd0*/  BSYNC B1 ;  /* 0x0000000000017941 */ /* 0x000fea0003800000 */
.L_x_119:
        /* <DEDUP_REMOVED lines=10> */
.L_x_122:
[----:B------:R-:W-:Y:S05]  /*4e80*/  BSYNC B1 ;  /* 0x0000000000017941 */ /* 0x000fea0003800000 */
.L_x_121:
        /* <DEDUP_REMOVED lines=10> */
.L_x_124:
[----:B------:R-:W-:Y:S05]  /*4f30*/  BSYNC B1 ;  /* 0x0000000000017941 */ /* 0x000fea0003800000 */
.L_x_123:
        /* <DEDUP_REMOVED lines=9> */
.L_x_126:
[----:B------:R-:W-:Y:S05]  /*4fd0*/  BSYNC B1 ;  /* 0x0000000000017941 */ /* 0x000fea0003800000 */
.L_x_125:
        /* <DEDUP_REMOVED lines=9> */
.L_x_128:
[----:B------:R-:W-:Y:S05]  /*5070*/  BSYNC B1 ;  /* 0x0000000000017941 */ /* 0x000fea0003800000 */
.L_x_127:
        /* <DEDUP_REMOVED lines=10> */
.L_x_130:
[----:B------:R-:W-:Y:S05]  /*5120*/  BSYNC B1 ;  /* 0x0000000000017941 */ /* 0x000fea0003800000 */
.L_x_129:
        /* <DEDUP_REMOVED lines=10> */
.L_x_132:
[----:B------:R-:W-:Y:S05]  /*51d0*/  BSYNC B1 ;  /* 0x0000000000017941 */ /* 0x000fea0003800000 */
.L_x_131:
        /* <DEDUP_REMOVED lines=9> */
.L_x_134:
[----:B------:R-:W-:Y:S05]  /*5270*/  BSYNC B1 ;  /* 0x0000000000017941 */ /* 0x000fea0003800000 */
.L_x_133:
        /* <DEDUP_REMOVED lines=9> */
.L_x_136:
[----:B------:R-:W-:Y:S05]  /*5310*/  BSYNC B1 ;  /* 0x0000000000017941 */ /* 0x000fea0003800000 */
.L_x_135:
        /* <DEDUP_REMOVED lines=10> */
.L_x_138:
[----:B------:R-:W-:Y:S05]  /*53c0*/  BSYNC B1 ;  /* 0x0000000000017941 */ /* 0x000fea0003800000 */
.L_x_137:
        /* <DEDUP_REMOVED lines=10> */
.L_x_140:
[----:B------:R-:W-:Y:S05]  /*5470*/  BSYNC B1 ;  /* 0x0000000000017941 */ /* 0x000fea0003800000 */
.L_x_139:
        /* <DEDUP_REMOVED lines=9> */
.L_x_142:
[----:B------:R-:W-:Y:S05]  /*5510*/  BSYNC B1 ;  /* 0x0000000000017941 */ /* 0x000fea0003800000 */
.L_x_141:
        /* <DEDUP_REMOVED lines=9> */
.L_x_144:
[----:B------:R-:W-:Y:S05]  /*55b0*/  BSYNC B1 ;  /* 0x0000000000017941 */ /* 0x000fea0003800000 */
.L_x_143:
        /* <DEDUP_REMOVED lines=10> */
.L_x_146:
[----:B------:R-:W-:Y:S05]  /*5660*/  BSYNC B1 ;  /* 0x0000000000017941 */ /* 0x000fea0003800000 */
.L_x_145:
        /* <DEDUP_REMOVED lines=10> */
.L_x_148:
[----:B------:R-:W-:Y:S05]  /*5710*/  BSYNC B1 ;  /* 0x0000000000017941 */ /* 0x000fea0003800000 */
.L_x_147:
        /* <DEDUP_REMOVED lines=9> */
.L_x_150:
[----:B------:R-:W-:Y:S05]  /*57b0*/  BSYNC B1 ;  /* 0x0000000000017941 */ /* 0x000fea0003800000 */
.L_x_149:
        /* <DEDUP_REMOVED lines=9> */
.L_x_152:
[----:B------:R-:W-:Y:S05]  /*5850*/  BSYNC B1 ;  /* 0x0000000000017941 */ /* 0x000fea0003800000 */
.L_x_151:
        /* <DEDUP_REMOVED lines=10> */
.L_x_154:
[----:B------:R-:W-:Y:S05]  /*5900*/  BSYNC B1 ;  /* 0x0000000000017941 */ /* 0x000fea0003800000 */
.L_x_153:
        /* <DEDUP_REMOVED lines=10> */
.L_x_156:
[----:B------:R-:W-:Y:S05]  /*59b0*/  BSYNC B1 ;  /* 0x0000000000017941 */ /* 0x000fea0003800000 */
.L_x_155:
[----:B01---5:R-:W-:Y:S01]  /*59c0*/  LOP3.LUT R2, R15, 0xffffe000, RZ, 0xc0, !PT ;  /* 0xffffe0000f027812 */ /* 0x023fe200078ec0ff */
        /* <DEDUP_REMOVED lines=8> */
.L_x_158:
[----:B------:R-:W-:Y:S05]  /*5a50*/  BSYNC B1 ;  /* 0x0000000000017941 */ /* 0x000fea0003800000 */
.L_x_157:
[----:B-----5:R-:W-:Y:S01]  /*5a60*/  LOP3.LUT R2, R15, 0xffffe000, RZ, 0xc0, !PT ;  /* 0xffffe0000f027812 */ /* 0x020fe200078ec0ff */
[----:B------:R-:W-:Y:S01]  /*5a70*/  BSSY B1, `(.L_x_159) ;  /* 0x000000a000017945 */ /* 0x000fe20003800000 */
[----:B------:R-:W-:-:S03]  /*5a80*/  ISETP.GT.AND P1, PT, R0, 0x8, P1 ;  /* 0x000000080000780c */ /* 0x000fc60000f24270 */
[----:B------:R-:W-:Y:S01]  /*5a90*/  FMUL R3, R2, R89 ;  /* 0x0000005902037220 */ /* 0x000fe20000400000 */
[----:B------:R-:W-:-:S03]  /*5aa0*/  @P0 IMAD.MOV.U32 R2, RZ, RZ, R8 ;  /* 0x000000ffff020224 */ /* 0x000fc600078e0008 */
[----:B0-----:R-:W-:Y:S01]  /*5ab0*/  FFMA R7, R86, R88, R3 ;  /* 0x0000005856077223 */ /* 0x001fe20000000003 */
[----:B------:R-:W-:-:S04]  /*5ac0*/  @P0 IMAD.MOV.U32 R3, RZ, RZ, R9 ;  /* 0x000000ffff030224 */ /* 0x000fc800078e0009 */
[----:B------:R-:W-:-:S05]  /*5ad0*/  F2FP.TF32.F32.PACK_B R7, R7 ;  /* 0x00000007ff07723e */ /* 0x000fca00024050ff */
[----:B------:R0:W-:Y:S01]  /*5ae0*/  @P0 STG.E desc[UR52][R2.64+0x1e0], R7 ;  /* 0x0001e00702000986 */ /* 0x0001e2000c101934 */
[----:B------:R-:W-:Y:S05]  /*5af0*/  @!P1 BRA `(.L_x_160) ;  /* 0x0000000000049947 */ /* 0x000fea0003800000 */
[----:B------:R0:W5:Y:S02]  /*5b00*/  LDG.E.LTC128B R15, desc[UR52][R4.64+0x1e4] ;  /* 0x0001e434040f7981 */ /* 0x000164000c1e1920 */
.L_x_160:
[----:B------:R-:W-:Y:S05]  /*5b10*/  BSYNC B1 ;  /* 0x0000000000017941 */ /* 0x000fea0003800000 */
.L_x_159:
[----:B------:R-:W-:Y:S05]  /*5b20*/  @!P1 BRA `(.L_x_161) ;  /* 0x0000001000b09947 */ /* 0x000fea0003800000 */
[----:B-----5:R-:W-:-:S05]  /*5b30*/  LOP3.LUT R0, R15, 0xffffe000, RZ, 0xc0, !PT ;  /* 0xffffe0000f007812 */ /* 0x020fca00078ec0ff */
[----:B------:R-:W-:-:S04]  /*5b40*/  FMUL R0, R0, R89 ;  /* 0x0000005900007220 */ /* 0x000fc80000400000 */
[----:B------:R-:W-:-:S05]  /*5b50*/  FFMA R87, R87, R88, R0 ;  /* 0x0000005857577223 */ /* 0x000fca0000000000 */
[----:B------:R-:W-:-:S05]  /*5b60*/  F2FP.TF32.F32.PACK_B R87, R87 ;  /* 0x00000057ff57723e */ /* 0x000fca00024050ff */
[----:B------:R0:W-:Y:S01]  /*5b70*/  STG.E desc[UR52][R8.64+0x1e4], R87 ;  /* 0x0001e45708007986 */ /* 0x0001e2000c101934 */
[----:B------:R-:W-:Y:S05]  /*5b80*/  BRA `(.L_x_161) ;  /* 0x0000001000987947 */ /* 0x000fea0003800000 */
.L_x_36:
[----:B------:R-:W-:Y:S01]  /*5b90*/  ULDC.64 UR4, c[0x0][0x5c0] ;  /* 0x0001700000047ab9 */ /* 0x000fe20000000a00 */
[-C--:B------:R-:W-:Y:S01]  /*5ba0*/  FMUL R9, R24, R88.reuse ;  /* 0x0000005818097220 */ /* 0x080fe20000400000 */
[----:B------:R-:W-:Y:S01]  /*5bb0*/  LEA R2, P1, R102, UR4, 0x2 ;  /* 0x0000000466027c11 */ /* 0x000fe2000f8210ff */
[-C--:B------:R-:W-:Y:S01]  /*5bc0*/  FMUL R25, R25, R88.reuse ;  /* 0x0000005819197220 */ /* 0x080fe20000400000 */
[----:B------:R-:W-:Y:S01]  /*5bd0*/  ISETP.GT.AND P3, PT, R14, 0x1, PT ;  /* 0x000000010e00780c */ /* 0x000fe20003f64270 */
[-C--:B------:R-:W-:Y:S01]  /*5be0*/  FMUL R27, R27, R88.reuse ;  /* 0x000000581b1b7220 */ /* 0x080fe20000400000 */
[----:B------:R-:W-:Y:S01]  /*5bf0*/  F2FP.TF32.F32.PACK_B R9, R9 ;  /* 0x00000009ff09723e */ /* 0x000fe200024050ff */
[-C--:B------:R-:W-:Y:S01]  /*5c00*/  FMUL R29, R29, R88.reuse ;  /* 0x000000581d1d7220 */ /* 0x080fe20000400000 */
[----:B------:R-:W-:Y:S01]  /*5c10*/  LEA.HI.X R3, R102, UR5, R7, 0x2, P1 ;  /* 0x0000000566037c11 */ /* 0x000fe200088f1407 */
[-C--:B------:R-:W-:Y:S01]  /*5c20*/  FMUL R7, R26, R88.reuse ;  /* 0x000000581a077220 */ /* 0x080fe20000400000 */
[----:B------:R-:W-:Y:S01]  /*5c30*/  ISETP.GT.AND P1, PT, R0, RZ, P3 ;  /* 0x000000ff0000720c */ /* 0x000fe20001f24270 */
[-C--:B------:R-:W-:Y:S01]  /*5c40*/  FMUL R11, R30, R88.reuse ;  /* 0x000000581e0b7220 */ /* 0x080fe20000400000 */
[----:B------:R-:W-:Y:S01]  /*5c50*/  F2FP.TF32.F32.PACK_B R25, R25 ;  /* 0x00000019ff19723e */ /* 0x000fe200024050ff */
[----:B------:R0:W-:Y:S01]  /*5c60*/  @P2 STG.E desc[UR52][R2.64], R9 ;  /* 0x0000000902002986 */ /* 0x0001e2000c101934 */
[----:B------:R-:W-:Y:S01]  /*5c70*/  ISETP.GT.AND P2, PT, R0, 0x8, P0 ;  /* 0x000000080000780c */ /* 0x000fe20000744270 */
[-C--:B------:R-:W-:Y:S01]  /*5c80*/  FMUL R31, R31, R88.reuse ;  /* 0x000000581f1f7220 */ /* 0x080fe20000400000 */
[----:B------:R-:W-:Y:S01]  /*5c90*/  ISETP.GT.AND P0, PT, R14, 0x8, PT ;  /* 0x000000080e00780c */ /* 0x000fe20003f04270 */
[-C--:B------:R-:W-:Y:S01]  /*5ca0*/  FMUL R33, R33, R88.reuse ;  /* 0x0000005821217220 */ /* 0x080fe20000400000 */
[----:B------:R-:W-:Y:S01]  /*5cb0*/  SHF.L.U64.HI R5, R95, 0x2, R94 ;  /* 0x000000025f057819 */ /* 0x000fe2000001025e */
[----:B------:R-:W-:Y:S01]  /*5cc0*/  FMUL R35, R35, R88 ;  /* 0x0000005823237220 */ /* 0x000fe20000400000 */
[----:B------:R-:W-:Y:S01]  /*5cd0*/  LEA R4, P4, R95, R2, 0x2 ;  /* 0x000000025f047211 */ /* 0x000fe200078810ff */
[-C--:B------:R-:W-:Y:S01]  /*5ce0*/  FMUL R37, R37, R88.reuse ;  /* 0x0000005825257220 */ /* 0x080fe20000400000 */
[C---:B------:R-:W-:Y:S01]  /*5cf0*/  ISETP.GT.AND P3, PT, R0.reuse, 0x8, P3 ;  /* 0x000000080000780c */ /* 0x040fe20001f64270 */
[----:B------:R-:W-:Y:S01]  /*5d00*/  @P1 STG.E desc[UR52][R2.64+0x4], R25 ;  /* 0x0000041902001986 */ /* 0x000fe2000c101934 */
[----:B------:R-:W-:Y:S01]  /*5d10*/  ISETP.GT.AND P5, PT, R0, RZ, P0 ;  /* 0x000000ff0000720c */ /* 0x000fe200007a4270 */
[----:B------:R-:W-:Y:S01]  /*5d20*/  IMAD.X R5, R5, 0x1, R3, P4 ;  /* 0x0000000105057824 */ /* 0x000fe200020e0603 */
[----:B------:R-:W-:Y:S01]  /*5d30*/  F2FP.TF32.F32.PACK_B R7, R7 ;  /* 0x00000007ff07723e */ /* 0x000fe200024050ff */
[-C--:B0-----:R-:W-:Y:S01]  /*5d40*/  FMUL R9, R28, R88.reuse ;  /* 0x000000581c097220 */ /* 0x081fe20000400000 */
[----:B------:R-:W-:Y:S01]  /*5d50*/  ISETP.GT.AND P1, PT, R14, 0x9, PT ;  /* 0x000000090e00780c */ /* 0x000fe20003f24270 */
[-C--:B------:R-:W-:Y:S01]  /*5d60*/  FMUL R39, R39, R88.reuse ;  /* 0x0000005827277220 */ /* 0x080fe20000400000 */
[----:B------:R-:W-:Y:S01]  /*5d70*/  F2FP.TF32.F32.PACK_B R27, R27 ;  /* 0x0000001bff1b723e */ /* 0x000fe200024050ff */
[----:B------:R0:W-:Y:S01]  /*5d80*/  @P2 STG.E desc[UR52][R4.64], R7 ;  /* 0x0000000704002986 */ /* 0x0001e2000c101934 */
[----:B------:R-:W-:Y:S01]  /*5d90*/  F2FP.TF32.F32.PACK_B R9, R9 ;  /* 0x00000009ff09723e */ /* 0x000fe200024050ff */
[-C--:B------:R-:W-:Y:S01]  /*5da0*/  FMUL R41, R41, R88.reuse ;  /* 0x0000005829297220 */ /* 0x080fe20000400000 */
[C---:B------:R-:W-:Y:S01]  /*5db0*/  ISETP.GT.AND P4, PT, R0.reuse, RZ, P1 ;  /* 0x000000ff0000720c */ /* 0x040fe20000f84270 */
[----:B------:R-:W-:Y:S01]  /*5dc0*/  @P3 STG.E desc[UR52][R4.64+0x4], R27 ;  /* 0x0000041b04003986 */ /* 0x000fe2000c101934 */
[----:B------:R-:W-:Y:S01]  /*5dd0*/  ISETP.GT.AND P2, PT, R0, 0x8, P0 ;  /* 0x000000080000780c */ /* 0x000fe20000744270 */
[-C--:B------:R-:W-:Y:S01]  /*5de0*/  FMUL R43, R43, R88.reuse ;  /* 0x000000582b2b7220 */ /* 0x080fe20000400000 */
[----:B------:R-:W-:Y:S01]  /*5df0*/  ISETP.GT.AND P0, PT, R14, 0x10, PT ;  /* 0x000000100e00780c */ /* 0x000fe20003f04270 */
[----:B------:R1:W-:Y:S01]  /*5e00*/  @P5 STG.E desc[UR52][R2.64+0x20], R9 ;  /* 0x0000200902005986 */ /* 0x0003e2000c101934 */
[C---:B------:R-:W-:Y:S01]  /*5e10*/  ISETP.GT.AND P3, PT, R0.reuse, 0x8, P1 ;  /* 0x000000080000780c */ /* 0x040fe20000f64270 */
[-C--:B------:R-:W-:Y:S01]  /*5e20*/  FMUL R45, R45, R88.reuse ;  /* 0x000000582d2d7220 */ /* 0x080fe20000400000 */
[----:B------:R-:W-:Y:S01]  /*5e30*/  ISETP.GT.AND P5, PT, R0, RZ, P0 ;  /* 0x000000ff0000720c */ /* 0x000fe200007a4270 */
[-C--:B0-----:R-:W-:Y:S01]  /*5e40*/  FMUL R7, R32, R88.reuse ;  /* 0x0000005820077220 */ /* 0x081fe20000400000 */
[----:B------:R-:W-:Y:S01]  /*5e50*/  F2FP.TF32.F32.PACK_B R29, R29 ;  /* 0x0000001dff1d723e */ /* 0x000fe200024050ff */
[-C--:B------:R-:W-:Y:S01]  /*5e60*/  FMUL R47, R47, R88.reuse ;  /* 0x000000582f2f7220 */ /* 0x080fe20000400000 */
[----:B------:R-:W-:Y:S01]  /*5e70*/  F2FP.TF32.F32.PACK_B R11, R11 ;  /* 0x0000000bff0b723e */ /* 0x000fe200024050ff */
[-C--:B------:R-:W-:Y:S01]  /*5e80*/  FMUL R49, R49, R88.reuse ;  /* 0x0000005831317220 */ /* 0x080fe20000400000 */
[----:B------:R-:W-:Y:S01]  /*5e90*/  ISETP.GT.AND P1, PT, R14, 0x11, PT ;  /* 0x000000110e00780c */ /* 0x000fe20003f24270 */
[----:B------:R-:W-:Y:S01]  /*5ea0*/  @P4 STG.E desc[UR52][R2.64+0x24], R29 ;  /* 0x0000241d02004986 */ /* 0x000fe2000c101934 */
[----:B------:R-:W-:Y:S01]  /*5eb0*/  F2FP.TF32.F32.PACK_B R31, R31 ;  /* 0x0000001fff1f723e */ /* 0x000fe200024050ff */
[-C--:B-1----:R-:W-:Y:S01]  /*5ec0*/  FMUL R9, R34, R88.reuse ;  /* 0x0000005822097220 */ /* 0x082fe20000400000 */
[----:B------:R-:W-:Y:S01]  /*5ed0*/  F2FP.TF32.F32.PACK_B R7, R7 ;  /* 0x00000007ff07723e */ /* 0x000fe200024050ff */
[----:B------:R0:W-:Y:S01]  /*5ee0*/  @P2 STG.E desc[UR52][R4.64+0x20], R11 ;  /* 0x0000200b04002986 */ /* 0x0001e2000c101934 */
[C---:B------:R-:W-:Y:S01]  /*5ef0*/  ISETP.GT.AND P4, PT, R0.reuse, RZ, P1 ;  /* 0x000000ff0000720c */ /* 0x040fe20000f84270 */
[-C--:B------:R-:W-:Y:S01]  /*5f00*/  FMUL R51, R51, R88.reuse ;  /* 0x0000005833337220 */ /* 0x080fe20000400000 */
[----:B------:R-:W-:Y:S01]  /*5f10*/  ISETP.GT.AND P2, PT, R0, 0x8, P0 ;  /* 0x000000080000780c */ /* 0x000fe20000744270 */
[----:B------:R-:W-:Y:S01]  /*5f20*/  @P3 STG.E desc[UR52][R4.64+0x24], R31 ;  /* 0x0000241f04003986 */ /* 0x000fe2000c101934 */
[----:B------:R-:W-:Y:S01]  /*5f30*/  ISETP.GT.AND P0, PT, R14, 0x18, PT ;  /* 0x000000180e00780c */ /* 0x000fe20003f04270 */
[-C--:B------:R-:W-:Y:S01]  /*5f40*/  FMUL R53, R53, R88.reuse ;  /* 0x0000005835357220 */ /* 0x080fe20000400000 */
[C---:B------:R-:W-:Y:S01]  /*5f50*/  ISETP.GT.AND P3, PT, R0.reuse, 0x8, P1 ;  /* 0x000000080000780c */ /* 0x040fe20000f64270 */
[----:B------:R1:W-:Y:S01]  /*5f60*/  @P5 STG.E desc[UR52][R2.64+0x40], R7 ;  /* 0x0000400702005986 */ /* 0x0003e2000c101934 */
[----:B------:R-:W-:Y:S01]  /*5f70*/  ISETP.GT.AND P5, PT, R0, RZ, P0 ;  /* 0x000000ff0000720c */ /* 0x000fe200007a4270 */
[-C--:B------:R-:W-:Y:S01]  /*5f80*/  FMUL R55, R55, R88.reuse ;  /* 0x0000005837377220 */ /* 0x080fe20000400000 */
[----:B------:R-:W-:Y:S01]  /*5f90*/  F2FP.TF32.F32.PACK_B R33, R33 ;  /* 0x00000021ff21723e */ /* 0x000fe200024050ff */
[-C--:B0-----:R-:W-:Y:S01]  /*5fa0*/  FMUL R11, R38, R88.reuse ;  /* 0x00000058260b7220 */ /* 0x081fe20000400000 */
[----:B------:R-:W-:Y:S01]  /*5fb0*/  F2FP.TF32.F32.PACK_B R9, R9 ;  /* 0x00000009ff09723e */ /* 0x000fe200024050ff */
[-C--:B------:R-:W-:Y:S01]  /*5fc0*/  FMUL R57, R57, R88.reuse ;  /* 0x0000005839397220 */ /* 0x080fe20000400000 */
[----:B------:R-:W-:Y:S01]  /*5fd0*/  ISETP.GT.AND P1, PT, R14, 0x19, PT ;  /* 0x000000190e00780c */ /* 0x000fe20003f24270 */
[----:B------:R-:W-:Y:S01]  /*5fe0*/  @P4 STG.E desc[UR52][R2.64+0x44], R33 ;  /* 0x0000442102004986 */ /* 0x000fe2000c101934 */
[----:B------:R-:W-:Y:S01]  /*5ff0*/  F2FP.TF32.F32.PACK_B R35, R35 ;  /* 0x00000023ff23723e */ /* 0x000fe200024050ff */
[-C--:B------:R-:W-:Y:S01]  /*6000*/  FMUL R59, R59, R88.reuse ;  /* 0x000000583b3b7220 */ /* 0x080fe20000400000 */
[----:B------:R-:W-:Y:S01]  /*6010*/  ISETP.GT.AND P4, PT, R0, RZ, P1 ;  /* 0x000000ff0000720c */ /* 0x000fe20000f84270 */
[-C--:B-1----:R-:W-:Y:S01]  /*6020*/  FMUL R7, R36, R88.reuse ;  /* 0x0000005824077220 */ /* 0x082fe20000400000 */
[----:B------:R0:W-:Y:S01]  /*6030*/  @P2 STG.E desc[UR52][R4.64+0x40], R9 ;  /* 0x0000400904002986 */ /* 0x0001e2000c101934 */
[----:B------:R-:W-:Y:S01]  /*6040*/  ISETP.GT.AND P2, PT, R0, 0x8, P0 ;  /* 0x000000080000780c */ /* 0x000fe20000744270 */
[-C--:B------:R-:W-:Y:S01]  /*6050*/  FMUL R61, R61, R88.reuse ;  /* 0x000000583d3d7220 */ /* 0x080fe20000400000 */
[----:B------:R-:W-:Y:S01]  /*6060*/  ISETP.GT.AND P0, PT, R14, 0x20, PT ;  /* 0x000000200e00780c */ /* 0x000fe20003f04270 */
[----:B------:R-:W-:Y:S01]  /*6070*/  @P3 STG.E desc[UR52][R4.64+0x44], R35 ;  /* 0x0000442304003986 */ /* 0x000fe2000c101934 */
[----:B------:R-:W-:Y:S01]  /*6080*/  F2FP.TF32.F32.PACK_B R7, R7 ;  /* 0x00000007ff07723e */ /* 0x000fe200024050ff */
[-C--:B------:R-:W-:Y:S01]  /*6090*/  FMUL R63, R63, R88.reuse ;  /* 0x000000583f3f7220 */ /* 0x080fe20000400000 */
[C---:B------:R-:W-:Y:S01]  /*60a0*/  ISETP.GT.AND P3, PT, R0.reuse, 0x8, P1 ;  /* 0x000000080000780c */ /* 0x040fe20000f64270 */
[-C--:B------:R-:W-:Y:S01]  /*60b0*/  FMUL R65, R65, R88.reuse ;  /* 0x0000005841417220 */ /* 0x080fe20000400000 */
[----:B------:R-:W-:Y:S01]  /*60c0*/  F2FP.TF32.F32.PACK_B R37, R37 ;  /* 0x00000025ff25723e */ /* 0x000fe200024050ff */
[----:B------:R1:W-:Y:S01]  /*60d0*/  @P5 STG.E desc[UR52][R2.64+0x60], R7 ;  /* 0x0000600702005986 */ /* 0x0003e2000c101934 */
[----:B------:R-:W-:Y:S01]  /*60e0*/  ISETP.GT.AND P5, PT, R0, RZ, P0 ;  /* 0x000000ff0000720c */ /* 0x000fe200007a4270 */
[-C--:B0-----:R-:W-:Y:S01]  /*60f0*/  FMUL R9, R42, R88.reuse ;  /* 0x000000582a097220 */ /* 0x081fe20000400000 */
[----:B------:R-:W-:Y:S01]  /*6100*/  F2FP.TF32.F32.PACK_B R11, R11 ;  /* 0x0000000bff0b723e */ /* 0x000fe200024050ff */
[----:B------:R-:W-:Y:S01]  /*6110*/  @P4 STG.E desc[UR52][R2.64+0x64], R37 ;  /* 0x0000642502004986 */ /* 0x000fe2000c101934 */
[----:B------:R-:W-:Y:S01]  /*6120*/  ISETP.GT.AND P1, PT, R14, 0x21, PT ;  /* 0x000000210e00780c */ /* 0x000fe20003f24270 */
[-C--:B------:R-:W-:Y:S01]  /*6130*/  FMUL R67, R67, R88.reuse ;  /* 0x0000005843437220 */ /* 0x080fe20000400000 */
[----:B------:R-:W-:Y:S01]  /*6140*/  F2FP.TF32.F32.PACK_B R39, R39 ;  /* 0x00000027ff27723e */ /* 0x000fe200024050ff */
[----:B------:R0:W-:Y:S01]  /*6150*/  @P2 STG.E desc[UR52][R4.64+0x60], R11 ;  /* 0x0000600b04002986 */ /* 0x0001e2000c101934 */
[C---:B------:R-:W-:Y:S01]  /*6160*/  ISETP.GT.AND P4, PT, R0.reuse, RZ, P1 ;  /* 0x000000ff0000720c */ /* 0x040fe20000f84270 */
[-C--:B------:R-:W-:Y:S01]  /*6170*/  FMUL R69, R69, R88.reuse ;  /* 0x0000005845457220 */ /* 0x080fe20000400000 */
[----:B------:R-:W-:Y:S01]  /*6180*/  ISETP.GT.AND P2, PT, R0, 0x8, P0 ;  /* 0x000000080000780c */ /* 0x000fe20000744270 */
[-C--:B-1----:R-:W-:Y:S01]  /*6190*/  FMUL R7, R40, R88.reuse ;  /* 0x0000005828077220 */ /* 0x082fe20000400000 */
[----:B------:R-:W-:Y:S01]  /*61a0*/  ISETP.GT.AND P0, PT, R14, 0x28, PT ;  /* 0x000000280e00780c */ /* 0x000fe20003f04270 */
[----:B------:R-:W-:Y:S01]  /*61b0*/  @P3 STG.E desc[UR52][R4.64+0x64], R39 ;  /* 0x0000642704003986 */ /* 0x000fe2000c101934 */
[----:B------:R-:W-:Y:S01]  /*61c0*/  ISETP.GT.AND P3, PT, R0, 0x8, P1 ;  /* 0x000000080000780c */ /* 0x000fe20000f64270 */
[-C--:B------:R-:W-:Y:S01]  /*61d0*/  FMUL R71, R71, R88.reuse ;  /* 0x0000005847477220 */ /* 0x080fe20000400000 */
[----:B------:R-:W-:Y:S01]  /*61e0*/  F2FP.TF32.F32.PACK_B R7, R7 ;  /* 0x00000007ff07723e */ /* 0x000fe200024050ff */
[-C--:B------:R-:W-:Y:S01]  /*61f0*/  FMUL R73, R73, R88.reuse ;  /* 0x0000005849497220 */ /* 0x080fe20000400000 */
[----:B------:R-:W-:Y:S01]  /*6200*/  F2FP.TF32.F32.PACK_B R41, R41 ;  /* 0x00000029ff29723e */ /* 0x000fe200024050ff */
[-C--:B0-----:R-:W-:Y:S01]  /*6210*/  FMUL R11, R46, R88.reuse ;  /* 0x000000582e0b7220 */ /* 0x081fe20000400000 */
[----:B------:R-:W-:Y:S01]  /*6220*/  F2FP.TF32.F32.PACK_B R9, R9 ;  /* 0x00000009ff09723e */ /* 0x000fe200024050ff */
[----:B------:R0:W-:Y:S01]  /*6230*/  @P5 STG.E desc[UR52][R2.64+0x80], R7 ;  /* 0x0000800702005986 */ /* 0x0001e2000c101934 */
[----:B------:R-:W-:Y:S01]  /*6240*/  ISETP.GT.AND P5, PT, R0, RZ, P0 ;  /* 0x000000ff0000720c */ /* 0x000fe200007a4270 */
[-C--:B------:R-:W-:Y:S01]  /*6250*/  FMUL R75, R75, R88.reuse ;  /* 0x000000584b4b7220 */ /* 0x080fe20000400000 */
[----:B------:R-:W-:Y:S01]  /*6260*/  ISETP.GT.AND P1, PT, R14, 0x29, PT ;  /* 0x000000290e00780c */ /* 0x000fe20003f24270 */
[----:B------:R-:W-:Y:S01]  /*6270*/  @P4 STG.E desc[UR52][R2.64+0x84], R41 ;  /* 0x0000842902004986 */ /* 0x000fe2000c101934 */
[----:B------:R-:W-:Y:S01]  /*6280*/  F2FP.TF32.F32.PACK_B R43, R43 ;  /* 0x0000002bff2b723e */ /* 0x000fe200024050ff */
[-C--:B------:R-:W-:Y:S01]  /*6290*/  FMUL R77, R77, R88.reuse ;  /* 0x000000584d4d7220 */ /* 0x080fe20000400000 */
[C---:B------:R-:W-:Y:S01]  /*62a0*/  ISETP.GT.AND P4, PT, R0.reuse, RZ, P1 ;  /* 0x000000ff0000720c */ /* 0x040fe20000f84270 */
[----:B------:R1:W-:Y:S01]  /*62b0*/  @P2 STG.E desc[UR52][R4.64+0x80], R9 ;  /* 0x0000800904002986 */ /* 0x0003e2000c101934 */
[----:B------:R-:W-:Y:S01]  /*62c0*/  ISETP.GT.AND P2, PT, R0, 0x8, P0 ;  /* 0x000000080000780c */ /* 0x000fe20000744270 */
[-C--:B------:R-:W-:Y:S01]  /*62d0*/  FMUL R79, R79, R88.reuse ;  /* 0x000000584f4f7220 */ /* 0x080fe20000400000 */
[----:B------:R-:W-:Y:S01]  /*62e0*/  ISETP.GT.AND P0, PT, R14, 0x30, PT ;  /* 0x000000300e00780c */ /* 0x000fe20003f04270 */
[-C--:B0-----:R-:W-:Y:S01]  /*62f0*/  FMUL R7, R44, R88.reuse ;  /* 0x000000582c077220 */ /* 0x081fe20000400000 */
[----:B------:R-:W-:Y:S01]  /*6300*/  @P3 STG.E desc[UR52][R4.64+0x84], R43 ;  /* 0x0000842b04003986 */ /* 0x000fe2000c101934 */
[----:B------:R-:W-:Y:S01]  /*6310*/  ISETP.GT.AND P3, PT, R0, 0x8, P1 ;  /* 0x000000080000780c */ /* 0x000fe20000f64270 */
[-C--:B------:R-:W-:Y:S01]  /*6320*/  FMUL R81, R81, R88.reuse ;  /* 0x0000005851517220 */ /* 0x080fe20000400000 */
[----:B------:R-:W-:Y:S01]  /*6330*/  F2FP.TF32.F32.PACK_B R45, R45 ;  /* 0x0000002dff2d723e */ /* 0x000fe200024050ff */
[-C--:B------:R-:W-:Y:S01]  /*6340*/  FMUL R83, R83, R88.reuse ;  /* 0x0000005853537220 */ /* 0x080fe20000400000 */
[----:B------:R-:W-:Y:S01]  /*6350*/  F2FP.TF32.F32.PACK_B R7, R7 ;  /* 0x00000007ff07723e */ /* 0x000fe200024050ff */
[-C--:B------:R-:W-:Y:S01]  /*6360*/  FMUL R13, R84, R88.reuse ;  /* 0x00000058540d7220 */ /* 0x080fe20000400000 */
[----:B------:R-:W-:Y:S01]  /*6370*/  F2FP.TF32.F32.PACK_B R11, R11 ;  /* 0x0000000bff0b723e */ /* 0x000fe200024050ff */
[-C--:B-1----:R-:W-:Y:S01]  /*6380*/  FMUL R9, R50, R88.reuse ;  /* 0x0000005832097220 */ /* 0x082fe20000400000 */
[----:B------:R-:W-:Y:S01]  /*6390*/  ISETP.GT.AND P1, PT, R14, 0x31, PT ;  /* 0x000000310e00780c */ /* 0x000fe20003f24270 */
[----:B------:R0:W-:Y:S01]  /*63a0*/  @P5 STG.E desc[UR52][R2.64+0xa0], R7 ;  /* 0x0000a00702005986 */ /* 0x0001e2000c101934 */
[C---:B------:R-:W-:Y:S01]  /*63b0*/  ISETP.GT.AND P5, PT, R0.reuse, RZ, P0 ;  /* 0x000000ff0000720c */ /* 0x040fe200007a4270 */
[-C--:B------:R-:W-:Y:S01]  /*63c0*/  FMUL R85, R85, R88.reuse ;  /* 0x0000005855557220 */ /* 0x080fe20000400000 */
[----:B------:R-:W-:Y:S01]  /*63d0*/  F2FP.TF32.F32.PACK_B R47, R47 ;  /* 0x0000002fff2f723e */ /* 0x000fe200024050ff */
[----:B------:R-:W-:Y:S01]  /*63e0*/  @P4 STG.E desc[UR52][R2.64+0xa4], R45 ;  /* 0x0000a42d02004986 */ /* 0x000fe2000c101934 */
[----:B------:R-:W-:Y:S01]  /*63f0*/  ISETP.GT.AND P4, PT, R0, RZ, P1 ;  /* 0x000000ff0000720c */ /* 0x000fe20000f84270 */
[-C--:B------:R-:W-:Y:S01]  /*6400*/  FMUL R15, R86, R88.reuse ;  /* 0x00000058560f7220 */ /* 0x080fe20000400000 */
[----:B------:R-:W-:Y:S01]  /*6410*/  F2FP.TF32.F32.PACK_B R49, R49 ;  /* 0x00000031ff31723e */ /* 0x000fe200024050ff */
[----:B------:R1:W-:Y:S01]  /*6420*/  @P2 STG.E desc[UR52][R4.64+0xa0], R11 ;  /* 0x0000a00b04002986 */ /* 0x0003e2000c101934 */
[----:B------:R-:W-:Y:S01]  /*6430*/  ISETP.GT.AND P2, PT, R0, 0x8, P0 ;  /* 0x000000080000780c */ /* 0x000fe20000744270 */
[-C--:B------:R-:W-:Y:S01]  /*6440*/  FMUL R87, R87, R88.reuse ;  /* 0x0000005857577220 */ /* 0x080fe20000400000 */
[----:B------:R-:W-:Y:S01]  /*6450*/  ISETP.GT.AND P0, PT, R14, 0x38, PT ;  /* 0x000000380e00780c */ /* 0x000fe20003f04270 */
[----:B0-----:R-:W-:Y:S01]  /*6460*/  FMUL R7, R48, R88 ;  /* 0x0000005830077220 */ /* 0x001fe20000400000 */
[----:B------:R-:W-:Y:S01]  /*6470*/  @P3 STG.E desc[UR52][R4.64+0xa4], R47 ;  /* 0x0000a42f04003986 */ /* 0x000fe2000c101934 */
[----:B------:R-:W-:-:S02]  /*6480*/  ISETP.GT.AND P3, PT, R0, 0x8, P1 ;  /* 0x000000080000780c */ /* 0x000fc40000f64270 */
[----:B------:R-:W-:Y:S02]  /*6490*/  F2FP.TF32.F32.PACK_B R9, R9 ;  /* 0x00000009ff09723e */ /* 0x000fe400024050ff */
[----:B------:R-:W-:Y:S02]  /*64a0*/  F2FP.TF32.F32.PACK_B R7, R7 ;  /* 0x00000007ff07723e */ /* 0x000fe400024050ff */
[----:B------:R-:W-:Y:S01]  /*64b0*/  ISETP.GT.AND P1, PT, R14, 0x39, PT ;  /* 0x000000390e00780c */ /* 0x000fe20003f24270 */
[----:B-1----:R-:W-:Y:S01]  /*64c0*/  FMUL R11, R54, R88 ;  /* 0x00000058360b7220 */ /* 0x002fe20000400000 */
[----:B------:R-:W-:Y:S01]  /*64d0*/  F2FP.TF32.F32.PACK_B R51, R51 ;  /* 0x00000033ff33723e */ /* 0x000fe200024050ff */
[----:B------:R0:W-:Y:S01]  /*64e0*/  @P5 STG.E desc[UR52][R2.64+0xc0], R7 ;  /* 0x0000c00702005986 */ /* 0x0001e2000c101934 */
[C---:B------:R-:W-:Y:S02]  /*64f0*/  ISETP.GT.AND P5, PT, R0.reuse, RZ, P0 ;  /* 0x000000ff0000720c */ /* 0x040fe400007a4270 */
[----:B------:R-:W-:Y:S01]  /*6500*/  F2FP.TF32.F32.PACK_B R53, R53 ;  /* 0x00000035ff35723e */ /* 0x000fe200024050ff */
[----:B------:R-:W-:Y:S01]  /*6510*/  @P4 STG.E desc[UR52][R2.64+0xc4], R49 ;  /* 0x0000c43102004986 */ /* 0x000fe2000c101934 */
[----:B------:R-:W-:-:S02]  /*6520*/  ISETP.GT.AND P4, PT, R0, RZ, P1 ;  /* 0x000000ff0000720c */ /* 0x000fc40000f84270 */
[----:B------:R-:W-:Y:S01]  /*6530*/  F2FP.TF32.F32.PACK_B R11, R11 ;  /* 0x0000000bff0b723e */ /* 0x000fe200024050ff */
[----:B------:R1:W-:Y:S01]  /*6540*/  @P2 STG.E desc[UR52][R4.64+0xc0], R9 ;  /* 0x0000c00904002986 */ /* 0x0003e2000c101934 */
[----:B------:R-:W-:Y:S02]  /*6550*/  ISETP.GT.AND P2, PT, R0, 0x8, P0 ;  /* 0x000000080000780c */ /* 0x000fe40000744270 */
[----:B------:R-:W-:Y:S01]  /*6560*/  ISETP.GT.AND P0, PT, R14, 0x40, PT ;  /* 0x000000400e00780c */ /* 0x000fe20003f04270 */
[----:B0-----:R-:W-:Y:S01]  /*6570*/  FMUL R7, R52, R88 ;  /* 0x0000005834077220 */ /* 0x001fe20000400000 */
[----:B------:R-:W-:Y:S01]  /*6580*/  @P3 STG.E desc[UR52][R4.64+0xc4], R51 ;  /* 0x0000c43304003986 */ /* 0x000fe2000c101934 */
[----:B------:R-:W-:Y:S02]  /*6590*/  ISETP.GT.AND P3, PT, R0, 0x8, P1 ;  /* 0x000000080000780c */ /* 0x000fe40000f64270 */
[----:B------:R-:W-:Y:S02]  /*65a0*/  ISETP.GT.AND P1, PT, R14, 0x41, PT ;  /* 0x000000410e00780c */ /* 0x000fe40003f24270 */
[----:B------:R-:W-:-:S02]  /*65b0*/  F2FP.TF32.F32.PACK_B R7, R7 ;  /* 0x00000007ff07723e */ /* 0x000fc400024050ff */
[----:B------:R-:W-:Y:S01]  /*65c0*/  F2FP.TF32.F32.PACK_B R55, R55 ;  /* 0x00000037ff37723e */ /* 0x000fe200024050ff */
[----:B-1----:R-:W-:Y:S01]  /*65d0*/  FMUL R9, R58, R88 ;  /* 0x000000583a097220 */ /* 0x002fe20000400000 */
[----:B------:R-:W-:Y:S01]  /*65e0*/  F2FP.TF32.F32.PACK_B R57, R57 ;  /* 0x00000039ff39723e */ /* 0x000fe200024050ff */
[----:B------:R0:W-:Y:S01]  /*65f0*/  @P5 STG.E desc[UR52][R2.64+0xe0], R7 ;  /* 0x0000e00702005986 */ /* 0x0001e2000c101934 */
[C---:B------:R-:W-:Y:S02]  /*6600*/  ISETP.GT.AND P5, PT, R0.reuse, RZ, P0 ;  /* 0x000000ff0000720c */ /* 0x040fe400007a4270 */
[----:B------:R-:W-:Y:S01]  /*6610*/  F2FP.TF32.F32.PACK_B R9, R9 ;  /* 0x00000009ff09723e */ /* 0x000fe200024050ff */
[----:B------:R-:W-:Y:S01]  /*6620*/  @P4 STG.E desc[UR52][R2.64+0xe4], R53 ;  /* 0x0000e43502004986 */ /* 0x000fe2000c101934 */
[C---:B------:R-:W-:Y:S02]  /*6630*/  ISETP.GT.AND P4, PT, R0.reuse, RZ, P1 ;  /* 0x000000ff0000720c */ /* 0x040fe40000f84270 */
[----:B------:R-:W-:Y:S01]  /*6640*/  F2FP.TF32.F32.PACK_B R59, R59 ;  /* 0x0000003bff3b723e */ /* 0x000fe200024050ff */
[----:B------:R1:W-:Y:S01]  /*6650*/  @P2 STG.E desc[UR52][R4.64+0xe0], R11 ;  /* 0x0000e00b04002986 */ /* 0x0003e2000c101934 */
[----:B------:R-:W-:-:S02]  /*6660*/  ISETP.GT.AND P2, PT, R0, 0x8, P0 ;  /* 0x000000080000780c */ /* 0x000fc40000744270 */
[----:B------:R-:W-:Y:S01]  /*6670*/  ISETP.GT.AND P0, PT, R14, 0x48, PT ;  /* 0x000000480e00780c */ /* 0x000fe20003f04270 */
[-C--:B0-----:R-:W-:Y:S01]  /*6680*/  FMUL R7, R56, R88.reuse ;  /* 0x0000005838077220 */ /* 0x081fe20000400000 */
[----:B------:R-:W-:Y:S01]  /*6690*/  @P3 STG.E desc[UR52][R4.64+0xe4], R55 ;  /* 0x0000e43704003986 */ /* 0x000fe2000c101934 */
[----:B------:R-:W-:Y:S02]  /*66a0*/  ISETP.GT.AND P3, PT, R0, 0x8, P1 ;  /* 0x000000080000780c */ /* 0x000fe40000f64270 */
[----:B------:R-:W-:Y:S02]  /*66b0*/  ISETP.GT.AND P1, PT, R14, 0x49, PT ;  /* 0x000000490e00780c */ /* 0x000fe40003f24270 */
[----:B------:R-:W-:Y:S01]  /*66c0*/  F2FP.TF32.F32.PACK_B R7, R7 ;  /* 0x00000007ff07723e */ /* 0x000fe200024050ff */
[----:B-1----:R-:W-:Y:S01]  /*66d0*/  FMUL R11, R62, R88 ;  /* 0x000000583e0b7220 */ /* 0x002fe20000400000 */
[----:B------:R-:W-:-:S03]  /*66e0*/  F2FP.TF32.F32.PACK_B R61, R61 ;  /* 0x0000003dff3d723e */ /* 0x000fc600024050ff */
[----:B------:R0:W-:Y:S01]  /*66f0*/  @P5 STG.E desc[UR52][R2.64+0x100], R7 ;  /* 0x0001000702005986 */ /* 0x0001e2000c101934 */
[C---:B------:R-:W-:Y:S02]  /*6700*/  ISETP.GT.AND P5, PT, R0.reuse, RZ, P0 ;  /* 0x000000ff0000720c */ /* 0x040fe400007a4270 */
[----:B------:R-:W-:Y:S01]  /*6710*/  F2FP.TF32.F32.PACK_B R11, R11 ;  /* 0x0000000bff0b723e */ /* 0x000fe200024050ff */
[----:B------:R-:W-:Y:S01]  /*6720*/  @P4 STG.E desc[UR52][R2.64+0x104], R57 ;  /* 0x0001043902004986 */ /* 0x000fe2000c101934 */
[C---:B------:R-:W-:Y:S02]  /*6730*/  ISETP.GT.AND P4, PT, R0.reuse, RZ, P1 ;  /* 0x000000ff0000720c */ /* 0x040fe40000f84270 */
[----:B------:R-:W-:Y:S01]  /*6740*/  F2FP.TF32.F32.PACK_B R63, R63 ;  /* 0x0000003fff3f723e */ /* 0x000fe200024050ff */
[----:B------:R1:W-:Y:S01]  /*6750*/  @P2 STG.E desc[UR52][R4.64+0x100], R9 ;  /* 0x0001000904002986 */ /* 0x0003e2000c101934 */
[----:B------:R-:W-:Y:S02]  /*6760*/  ISETP.GT.AND P2, PT, R0, 0x8, P0 ;  /* 0x000000080000780c */ /* 0x000fe40000744270 */
[----:B------:R-:W-:Y:S01]  /*6770*/  ISETP.GT.AND P0, PT, R14, 0x50, PT ;  /* 0x000000500e00780c */ /* 0x000fe20003f04270 */
[----:B0-----:R-:W-:Y:S01]  /*6780*/  FMUL R7, R60, R88 ;  /* 0x000000583c077220 */ /* 0x001fe20000400000 */
[----:B------:R-:W-:Y:S01]  /*6790*/  @P3 STG.E desc[UR52][R4.64+0x104], R59 ;  /* 0x0001043b04003986 */ /* 0x000fe2000c101934 */
[----:B------:R-:W-:-:S02]  /*67a0*/  ISETP.GT.AND P3, PT, R0, 0x8, P1 ;  /* 0x000000080000780c */ /* 0x000fc40000f64270 */
        /* <DEDUP_REMOVED lines=38> */
[----:B------:R-:W-:Y:S01]  /*6a10*/  ISETP.GT.AND P0, PT, R0, 0x8, P0 ;  /* 0x000000080000780c */ /* 0x000fe20000704270 */
[----:B------:R-:W-:Y:S01]  /*6a20*/  @P4 STG.E desc[UR52][R2.64+0x164], R69 ;  /* 0x0001644502004986 */ /* 0x000fe2000c101934 */
[----:B------:R-:W-:Y:S02]  /*6a30*/  ISETP.GT.AND P4, PT, R14, 0x69, PT ;  /* 0x000000690e00780c */ /* 0x000fe40003f84270 */
[----:B------:R-:W-:Y:S01]  /*6a40*/  F2FP.TF32.F32.PACK_B R9, R9 ;  /* 0x00000009ff09723e */ /* 0x000fe200024050ff */
[----:B------:R1:W-:Y:S01]  /*6a50*/  @P2 STG.E desc[UR52][R4.64+0x160], R11 ;  /* 0x0001600b04002986 */ /* 0x0003e2000c101934 */
[C---:B------:R-:W-:Y:S02]  /*6a60*/  ISETP.GT.AND P2, PT, R0.reuse, RZ, P1 ;  /* 0x000000ff0000720c */ /* 0x040fe40000f44270 */
[----:B------:R-:W-:Y:S01]  /*6a70*/  ISETP.GT.AND P1, PT, R0, 0x8, P1 ;  /* 0x000000080000780c */ /* 0x000fe20000f24270 */
[----:B0-----:R-:W-:Y:S01]  /*6a80*/  FMUL R7, R72, R88 ;  /* 0x0000005848077220 */ /* 0x001fe20000400000 */
[----:B------:R-:W-:Y:S01]  /*6a90*/  @P3 STG.E desc[UR52][R4.64+0x164], R71 ;  /* 0x0001644704003986 */ /* 0x000fe2000c101934 */
[----:B------:R-:W-:-:S02]  /*6aa0*/  ISETP.GT.AND P6, PT, R0, RZ, P4 ;  /* 0x000000ff0000720c */ /* 0x000fc400027c4270 */
[----:B------:R-:W-:Y:S02]  /*6ab0*/  F2FP.TF32.F32.PACK_B R75, R75 ;  /* 0x0000004bff4b723e */ /* 0x000fe400024050ff */
[----:B------:R-:W-:Y:S02]  /*6ac0*/  F2FP.TF32.F32.PACK_B R7, R7 ;  /* 0x00000007ff07723e */ /* 0x000fe400024050ff */
[----:B------:R-:W-:Y:S01]  /*6ad0*/  F2FP.TF32.F32.PACK_B R77, R77 ;  /* 0x0000004dff4d723e */ /* 0x000fe200024050ff */
[----:B-1----:R-:W-:Y:S01]  /*6ae0*/  FMUL R11, R82, R88 ;  /* 0x00000058520b7220 */ /* 0x002fe20000400000 */
[----:B------:R-:W-:Y:S01]  /*6af0*/  ISETP.GT.AND P4, PT, R0, 0x8, P4 ;  /* 0x000000080000780c */ /* 0x000fe20002784270 */
[----:B------:R0:W-:Y:S01]  /*6b00*/  @P5 STG.E desc[UR52][R2.64+0x180], R7 ;  /* 0x0001800702005986 */ /* 0x0001e2000c101934 */
[----:B------:R-:W-:Y:S02]  /*6b10*/  ISETP.GT.AND P5, PT, R14, 0x68, PT ;  /* 0x000000680e00780c */ /* 0x000fe40003fa4270 */
[----:B------:R-:W-:Y:S01]  /*6b20*/  F2FP.TF32.F32.PACK_B R79, R79 ;  /* 0x0000004fff4f723e */ /* 0x000fe200024050ff */
[----:B------:R-:W-:Y:S01]  /*6b30*/  @P2 STG.E desc[UR52][R2.64+0x184], R73 ;  /* 0x0001844902002986 */ /* 0x000fe2000c101934 */
[----:B------:R-:W-:-:S02]  /*6b40*/  ISETP.GT.AND P3, PT, R0, RZ, P5 ;  /* 0x000000ff0000720c */ /* 0x000fc40002f64270 */
[----:B------:R-:W-:Y:S01]  /*6b50*/  ISETP.GT.AND P5, PT, R0, 0x8, P5 ;  /* 0x000000080000780c */ /* 0x000fe20002fa4270 */
[----:B------:R1:W-:Y:S01]  /*6b60*/  @P0 STG.E desc[UR52][R4.64+0x180], R9 ;  /* 0x0001800904000986 */ /* 0x0003e2000c101934 */
[C---:B------:R-:W-:Y:S02]  /*6b70*/  ISETP.GT.AND P2, PT, R14.reuse, 0x71, PT ;  /* 0x000000710e00780c */ /* 0x040fe40003f44270 */
[----:B------:R-:W-:Y:S01]  /*6b80*/  ISETP.GT.AND P0, PT, R14, 0x79, PT ;  /* 0x000000790e00780c */ /* 0x000fe20003f04270 */
[-C--:B0-----:R-:W-:Y:S01]  /*6b90*/  FMUL R7, R76, R88.reuse ;  /* 0x000000584c077220 */ /* 0x081fe20000400000 */
[----:B------:R-:W-:Y:S01]  /*6ba0*/  @P1 STG.E desc[UR52][R4.64+0x184], R75 ;  /* 0x0001844b04001986 */ /* 0x000fe2000c101934 */
[----:B------:R-:W-:Y:S02]  /*6bb0*/  ISETP.GT.AND P1, PT, R14, 0x78, PT ;  /* 0x000000780e00780c */ /* 0x000fe40003f24270 */
[----:B------:R-:W-:Y:S02]  /*6bc0*/  F2FP.TF32.F32.PACK_B R81, R81 ;  /* 0x00000051ff51723e */ /* 0x000fe400024050ff */
[----:B------:R-:W-:Y:S01]  /*6bd0*/  F2FP.TF32.F32.PACK_B R7, R7 ;  /* 0x00000007ff07723e */ /* 0x000fe200024050ff */
[----:B-1----:R-:W-:Y:S01]  /*6be0*/  FMUL R9, R78, R88 ;  /* 0x000000584e097220 */ /* 0x002fe20000400000 */
[----:B------:R-:W-:-:S03]  /*6bf0*/  F2FP.TF32.F32.PACK_B R11, R11 ;  /* 0x0000000bff0b723e */ /* 0x000fc600024050ff */
[----:B------:R0:W-:Y:S01]  /*6c00*/  @P3 STG.E desc[UR52][R2.64+0x1a0], R7 ;  /* 0x0001a00702003986 */ /* 0x0001e2000c101934 */
[----:B------:R-:W-:Y:S02]  /*6c10*/  ISETP.GT.AND P3, PT, R14, 0x70, PT ;  /* 0x000000700e00780c */ /* 0x000fe40003f64270 */
[----:B------:R-:W-:Y:S01]  /*6c20*/  F2FP.TF32.F32.PACK_B R9, R9 ;  /* 0x00000009ff09723e */ /* 0x000fe200024050ff */
[----:B------:R-:W-:Y:S01]  /*6c30*/  @P6 STG.E desc[UR52][R2.64+0x1a4], R77 ;  /* 0x0001a44d02006986 */ /* 0x000fe2000c101934 */
[C---:B------:R-:W-:Y:S02]  /*6c40*/  ISETP.GT.AND P6, PT, R0.reuse, RZ, P3 ;  /* 0x000000ff0000720c */ /* 0x040fe40001fc4270 */
[C---:B------:R-:W-:Y:S01]  /*6c50*/  ISETP.GT.AND P3, PT, R0.reuse, 0x8, P3 ;  /* 0x000000080000780c */ /* 0x040fe20001f64270 */
[----:B------:R-:W-:Y:S01]  /*6c60*/  @P5 STG.E desc[UR52][R4.64+0x1a0], R9 ;  /* 0x0001a00904005986 */ /* 0x000fe2000c101934 */
[C---:B------:R-:W-:Y:S02]  /*6c70*/  ISETP.GT.AND P5, PT, R0.reuse, RZ, P2 ;  /* 0x000000ff0000720c */ /* 0x040fe400017a4270 */
[----:B------:R-:W-:Y:S01]  /*6c80*/  ISETP.GT.AND P2, PT, R0, 0x8, P2 ;  /* 0x000000080000780c */ /* 0x000fe20001744270 */
[----:B0-----:R-:W-:Y:S01]  /*6c90*/  FMUL R7, R80, R88 ;  /* 0x0000005850077220 */ /* 0x001fe20000400000 */
[----:B------:R-:W-:Y:S01]  /*6ca0*/  @P4 STG.E desc[UR52][R4.64+0x1a4], R79 ;  /* 0x0001a44f04004986 */ /* 0x000fe2000c101934 */
[----:B------:R-:W-:-:S02]  /*6cb0*/  ISETP.GT.AND P4, PT, R0, RZ, P1 ;  /* 0x000000ff0000720c */ /* 0x000fc40000f84270 */
[C---:B------:R-:W-:Y:S02]  /*6cc0*/  ISETP.GT.AND P1, PT, R0.reuse, 0x8, P1 ;  /* 0x000000080000780c */ /* 0x040fe40000f24270 */
[----:B------:R-:W-:Y:S02]  /*6cd0*/  F2FP.TF32.F32.PACK_B R7, R7 ;  /* 0x00000007ff07723e */ /* 0x000fe400024050ff */
[----:B------:R-:W-:Y:S02]  /*6ce0*/  F2FP.TF32.F32.PACK_B R83, R83 ;  /* 0x00000053ff53723e */ /* 0x000fe400024050ff */
[----:B------:R-:W-:Y:S01]  /*6cf0*/  F2FP.TF32.F32.PACK_B R13, R13 ;  /* 0x0000000dff0d723e */ /* 0x000fe200024050ff */
[----:B------:R-:W-:Y:S01]  /*6d00*/  @P6 STG.E desc[UR52][R2.64+0x1c0], R7 ;  /* 0x0001c00702006986 */ /* 0x000fe2000c101934 */
[C---:B------:R-:W-:Y:S02]  /*6d10*/  ISETP.GT.AND P6, PT, R0.reuse, RZ, P0 ;  /* 0x000000ff0000720c */ /* 0x040fe400007c4270 */
[----:B------:R-:W-:Y:S01]  /*6d20*/  ISETP.GT.AND P0, PT, R0, 0x8, P0 ;  /* 0x000000080000780c */ /* 0x000fe20000704270 */
[----:B------:R-:W-:Y:S01]  /*6d30*/  @P5 STG.E desc[UR52][R2.64+0x1c4], R81 ;  /* 0x0001c45102005986 */ /* 0x000fe2000c101934 */
[----:B------:R-:W-:-:S02]  /*6d40*/  F2FP.TF32.F32.PACK_B R85, R85 ;  /* 0x00000055ff55723e */ /* 0x000fc400024050ff */
[----:B------:R-:W-:Y:S01]  /*6d50*/  F2FP.TF32.F32.PACK_B R15, R15 ;  /* 0x0000000fff0f723e */ /* 0x000fe200024050ff */
[----:B------:R-:W-:Y:S01]  /*6d60*/  @P3 STG.E desc[UR52][R4.64+0x1c0], R11 ;  /* 0x0001c00b04003986 */ /* 0x000fe2000c101934 */
[----:B------:R-:W-:-:S03]  /*6d70*/  F2FP.TF32.F32.PACK_B R87, R87 ;  /* 0x00000057ff57723e */ /* 0x000fc600024050ff */
[----:B------:R-:W-:Y:S04]  /*6d80*/  @P2 STG.E desc[UR52][R4.64+0x1c4], R83 ;  /* 0x0001c45304002986 */ /* 0x000fe8000c101934 */
[----:B------:R-:W-:Y:S04]  /*6d90*/  @P4 STG.E desc[UR52][R2.64+0x1e0], R13 ;  /* 0x0001e00d02004986 */ /* 0x000fe8000c101934 */
[----:B------:R0:W-:Y:S02]  /*6da0*/  @P6 STG.E desc[UR52][R2.64+0x1e4], R85 ;  /* 0x0001e45502006986 */ /* 0x0001e4000c101934 */
[----:B0-----:R-:W-:-:S02]  /*6db0*/  @P1 IMAD.MOV.U32 R2, RZ, RZ, R4 ;  /* 0x000000ffff021224 */ /* 0x001fc400078e0004 */
[----:B------:R-:W-:-:S05]  /*6dc0*/  @P1 IMAD.MOV.U32 R3, RZ, RZ, R5 ;  /* 0x000000ffff031224 */ /* 0x000fca00078e0005 */
[----:B------:R0:W-:Y:S04]  /*6dd0*/  @P1 STG.E desc[UR52][R2.64+0x1e0], R15 ;  /* 0x0001e00f02001986 */ /* 0x0001e8000c101934 */
[----:B------:R0:W-:Y:S02]  /*6de0*/  @P0 STG.E desc[UR52][R4.64+0x1e4], R87 ;  /* 0x0001e45704000986 */ /* 0x0001e4000c101934 */
.L_x_161:
[----:B------:R-:W-:Y:S05]  /*6df0*/  BSYNC B0 ;  /* 0x0000000000007941 */ /* 0x000fea0003800000 */
.L_x_35:
[----:B0-----:R-:W-:Y:S01]  /*6e00*/  IMAD.U32 R2, RZ, RZ, UR54 ;  /* 0x00000036ff027e24 */ /* 0x001fe2000f8e00ff */
[----:B------:R-:W-:Y:S01]  /*6e10*/  ULDC.64 UR4, c[0x0][0x650] ;  /* 0x0001940000047ab9 */ /* 0x000fe20000000a00 */
[----:B------:R-:W-:Y:S01]  /*6e20*/  IMAD.U32 R3, RZ, RZ, UR55 ;  /* 0x00000037ff037e24 */ /* 0x000fe2000f8e00ff */
[----:B------:R0:W-:Y:S01]  /*6e30*/  SYNCS.ARRIVE.TRANS64.A1T0 RZ, [R98+UR50], RZ ;  /* 0x000000ff62ff79a7 */ /* 0x0001e20008100032 */
[----:B------:R-:W-:Y:S01]  /*6e40*/  PRMT R0, RZ, 0x7610, R0 ;  /* 0x00007610ff007816 */ /* 0x000fe20000000000 */
[----:B------:R-:W-:Y:S01]  /*6e50*/  IMAD.MOV.U32 R18, RZ, RZ, -0x1 ;  /* 0xffffffffff127424 */ /* 0x000fe200078e00ff */
[----:B------:R-:W-:Y:S01]  /*6e60*/  LEA R16, P0, R2, R16, 0x1 ;  /* 0x0000001002107211 */ /* 0x000fe200078008ff */
[----:B------:R-:W-:Y:S02]  /*6e70*/  IMAD.MOV.U32 R2, RZ, RZ, -0x1 ;  /* 0xffffffffff027424 */ /* 0x000fe400078e00ff */
[----:B------:R-:W-:Y:S01]  /*6e80*/  IMAD.MOV.U32 R19, RZ, RZ, -0x1 ;  /* 0xffffffffff137424 */ /* 0x000fe200078e00ff */
[----:B------:R-:W-:-:S02]  /*6e90*/  IADD3.X R17, R17, UR36, RZ, P0, !PT ;  /* 0x0000002411117c10 */ /* 0x000fc400087fe4ff */
[----:B------:R-:W-:-:S04]  /*6ea0*/  ISETP.GE.U32.AND P0, PT, R16, UR4, PT ;  /* 0x0000000410007c0c */ /* 0x000fc8000bf06070 */
[----:B------:R-:W-:-:S13]  /*6eb0*/  ISETP.GE.U32.AND.EX P0, PT, R17, UR5, PT, P0 ;  /* 0x0000000511007c0c */ /* 0x000fda000bf06100 */
[----:B0-----:R-:W-:Y:S05]  /*6ec0*/  @P0 BRA `(.L_x_162) ;  /* 0x0000000400700947 */ /* 0x001fea0003800000 */
[----:B------:R-:W0:Y:S01]  /*6ed0*/  S2UR UR7, SR_CTAID.X ;  /* 0x00000000000779c3 */ /* 0x000e220000002500 */
[----:B------:R-:W-:Y:S01]  /*6ee0*/  ULDC.64 UR4, c[0x0][0x628] ;  /* 0x00018a0000047ab9 */ /* 0x000fe20000000a00 */
[----:B------:R-:W-:Y:S01]  /*6ef0*/  ULDC UR6, c[0x0][0x150] ;  /* 0x0000540000067ab9 */ /* 0x000fe20000000800 */
[----:B------:R-:W-:Y:S01]  /*6f00*/  ISETP.NE.U32.AND P0, PT, RZ, UR4, PT ;  /* 0x00000004ff007c0c */ /* 0x000fe2000bf05070 */
[----:B------:R-:W-:Y:S01]  /*6f10*/  ULDC UR15, c[0x0][0x630] ;  /* 0x00018c00000f7ab9 */ /* 0x000fe20000000800 */
[C---:B------:R-:W-:Y:S02]  /*6f20*/  R2UR UR17, R16.reuse ;  /* 0x00000000101172ca */ /* 0x040fe400000e0000 */
[----:B------:R-:W-:Y:S01]  /*6f30*/  ISETP.NE.AND.EX P0, PT, RZ, UR5, PT, P0 ;  /* 0x00000005ff007c0c */ /* 0x000fe2000bf05300 */
[----:B------:R-:W1:Y:S01]  /*6f40*/  S2UR UR16, SR_CTAID.Y ;  /* 0x00000000001079c3 */ /* 0x000e620000002600 */
[----:B------:R-:W-:Y:S02]  /*6f50*/  R2UR UR12, R16 ;  /* 0x00000000100c72ca */ /* 0x000fe400000e0000 */
[----:B------:R-:W-:-:S02]  /*6f60*/  R2UR UR13, R17 ;  /* 0x00000000110d72ca */ /* 0x000fc400000e0000 */
[----:B0-----:R-:W-:-:S05]  /*6f70*/  I2FP.F32.U32 R0, UR7 ;  /* 0x0000000700007c45 */ /* 0x001fca0008201000 */
[----:B------:R-:W-:Y:S01]  /*6f80*/  FMUL R0, R0, UR6 ;  /* 0x0000000600007c20 */ /* 0x000fe20008400000 */
[----:B------:R-:W-:Y:S01]  /*6f90*/  ULDC UR6, c[0x0][0x154] ;  /* 0x0000550000067ab9 */ /* 0x000fe20000000800 */
[----:B-1----:R-:W-:-:S04]  /*6fa0*/  I2FP.F32.U32 R2, UR16 ;  /* 0x0000001000027c45 */ /* 0x002fc80008201000 */
[----:B------:R-:W0:Y:S01]  /*6fb0*/  F2I.U32.TRUNC.NTZ R0, R0 ;  /* 0x0000000000007305 */ /* 0x000e22000020f000 */
[----:B------:R-:W-:Y:S01]  /*6fc0*/  FMUL R2, R2, UR6 ;  /* 0x0000000602027c20 */ /* 0x000fe20008400000 */
[----:B------:R-:W-:Y:S06]  /*6fd0*/  @!P0 BRA `(.L_x_163) ;  /* 0x0000000000308947 */ /* 0x000fec0003800000 */
        /* <DEDUP_REMOVED lines=12> */
.L_x_163:
[----:B------:R-:W-:Y:S01]  /*70a0*/  USHF.R.U64 UR6, UR12, UR15, UR13 ;  /* 0x0000000f0c067299 */ /* 0x000fe2000800120d */
[----:B------:R-:W-:Y:S01]  /*70b0*/  R2UR UR5, R17 ;  /* 0x00000000110572ca */ /* 0x000fe200000e0000 */
[----:B------:R-:W-:Y:S01]  /*70c0*/  USHF.R.U32.HI UR4, URZ, UR15, UR13 ;  /* 0x0000000f3f047299 */ /* 0x000fe2000801160d */
[----:B------:R-:W1:Y:S01]  /*70d0*/  F2I.U32.TRUNC.NTZ R2, R2 ;  /* 0x0000000200027305 */ /* 0x000e62000020f000 */
[----:B------:R-:W-:Y:S01]  /*70e0*/  UIADD3 UR9, UP0, URZ, -UR6, URZ ;  /* 0x800000063f097290 */ /* 0x000fe2000ff1e03f */
[----:B------:R-:W-:Y:S01]  /*70f0*/  ULDC.64 UR10, c[0x0][0x620] ;  /* 0x00018800000a7ab9 */ /* 0x000fe20000000a00 */
[----:B------:R-:W-:Y:S02]  /*7100*/  ULDC UR14, c[0x0][0x608] ;  /* 0x00018200000e7ab9 */ /* 0x000fe40000000800 */
[----:B------:R-:W-:Y:S01]  /*7110*/  UIADD3.X UR4, URZ, ~UR4, URZ, UP0, !UPT ;  /* 0x800000043f047290 */ /* 0x000fe200087fe43f */
[----:B------:R-:W-:Y:S01]  /*7120*/  ULDC UR15, c[0x0][0x658] ;  /* 0x00019600000f7ab9 */ /* 0x000fe20000000800 */
[----:B------:R-:W-:-:S02]  /*7130*/  ULDC UR12, c[0x0][0x144] ;  /* 0x00005100000c7ab9 */ /* 0x000fc40000000800 */
[----:B------:R-:W-:Y:S01]  /*7140*/  UIMAD UR8, UR4, UR10, URZ ;  /* 0x0000000a040872a4 */ /* 0x000fe2000f8e023f */
[----:B------:R-:W-:Y:S02]  /*7150*/  ULDC UR22, c[0x0][0x148] ;  /* 0x0000520000167ab9 */ /* 0x000fe40000000800 */
[----:B------:R-:W-:Y:S01]  /*7160*/  UMOV UR4, UR17 ;  /* 0x0000001100047c82 */ /* 0x000fe20008000000 */
[----:B------:R-:W-:Y:S02]  /*7170*/  UIMAD UR8, UR9, UR11, UR8 ;  /* 0x0000000b090872a4 */ /* 0x000fe4000f8e0208 */
[----:B------:R-:W-:Y:S01]  /*7180*/  UIMAD.WIDE.U32 UR4, UR9, UR10, UR4 ;  /* 0x0000000a090472a5 */ /* 0x000fe2000f8e0004 */
[----:B0-----:R-:W-:Y:S01]  /*7190*/  R2UR UR9, R0 ;  /* 0x00000000000972ca */ /* 0x001fe200000e0000 */
[----:B------:R-:W-:Y:S01]  /*71a0*/  ULDC UR20, c[0x0][0x648] ;  /* 0x0001920000147ab9 */ /* 0x000fe20000000800 */
[----:B-1----:R-:W-:Y:S01]  /*71b0*/  R2UR UR13, R2 ;  /* 0x00000000020d72ca */ /* 0x002fe200000e0000 */
[----:B------:R-:W-:Y:S01]  /*71c0*/  UIADD3 UR8, UR5, UR8, URZ ;  /* 0x0000000805087290 */ /* 0x000fe2000fffe03f */
[----:B------:R-:W-:-:S02]  /*71d0*/  ULDC UR21, c[0x0][0x638] ;  /* 0x00018e0000157ab9 */ /* 0x000fc40000000800 */
[----:B------:R-:W-:Y:S02]  /*71e0*/  ULDC UR5, c[0x0][0x618] ;  /* 0x0001860000057ab9 */ /* 0x000fe40000000800 */
[----:B------:R-:W-:Y:S02]  /*71f0*/  USHF.R.U64 UR10, UR4, UR5, UR8 ;  /* 0x00000005040a7299 */ /* 0x000fe40008001208 */
[----:B------:R-:W-:-:S03]  /*7200*/  USHF.R.U32.HI UR8, URZ, UR5, UR8 ;  /* 0x000000053f087299 */ /* 0x000fc60008011608 */
[----:B------:R-:W-:Y:S01]  /*7210*/  ULDC.64 UR4, c[0x0][0x640] ;  /* 0x0001900000047ab9 */ /* 0x000fe20000000a00 */
[----:B------:R-:W-:Y:S01]  /*7220*/  USHF.R.U64 UR11, UR10, UR14, UR8 ;  /* 0x0000000e0a0b7299 */ /* 0x000fe20008001208 */
[----:B------:R-:W-:Y:S01]  /*7230*/  ISETP.NE.U32.AND P0, PT, RZ, UR4, PT ;  /* 0x00000004ff007c0c */ /* 0x000fe2000bf05070 */
[----:B------:R-:W-:Y:S02]  /*7240*/  USHF.R.U32.HI UR8, URZ, UR14, UR8 ;  /* 0x0000000e3f087299 */ /* 0x000fe40008011608 */
[----:B------:R-:W-:Y:S01]  /*7250*/  UIADD3 UR9, -UR9, URZ, URZ ;  /* 0x0000003f09097290 */ /* 0x000fe2000fffe13f */
[----:B------:R-:W-:Y:S01]  /*7260*/  ISETP.NE.AND.EX P0, PT, RZ, UR5, PT, P0 ;  /* 0x00000005ff007c0c */ /* 0x000fe2000bf05300 */
[----:B------:R-:W-:Y:S02]  /*7270*/  USHF.R.U64 UR17, UR11, UR15, UR8 ;  /* 0x0000000f0b117299 */ /* 0x000fe40008001208 */
[----:B------:R-:W-:Y:S02]  /*7280*/  UIADD3 UR18, -UR13, URZ, URZ ;  /* 0x0000003f0d127290 */ /* 0x000fe4000fffe13f */
[----:B------:R-:W-:-:S02]  /*7290*/  USHF.R.U32.HI UR15, URZ, UR15, UR8 ;  /* 0x0000000f3f0f7299 */ /* 0x000fc40008011608 */
[----:B------:R-:W-:Y:S01]  /*72a0*/  UIMAD UR19, UR12, UR9, UR7 ;  /* 0x000000090c1372a4 */ /* 0x000fe2000f8e0207 */
[----:B------:R-:W-:-:S05]  /*72b0*/  UMOV UR14, UR17 ;  /* 0x00000011000e7c82 */ /* 0x000fca0008000000 */
[----:B------:R-:W-:Y:S06]  /*72c0*/  @!P0 BRA `(.L_x_164) ;  /* 0x0000000000288947 */ /* 0x000fec0003800000 */
        /* <DEDUP_REMOVED lines=10> */
.L_x_164:
[----:B------:R-:W-:Y:S01]  /*7370*/  UISETP.NE.AND UP0, UPT, UR45, URZ, UPT ;  /* 0x0000003f2d00728c */ /* 0x000fe2000bf05270 */
[----:B------:R-:W-:Y:S01]  /*7380*/  IMAD.MOV.U32 R0, RZ, RZ, 0x1 ;  /* 0x00000001ff007424 */ /* 0x000fe200078e00ff */
[----:B------:R-:W-:Y:S01]  /*7390*/  USHF.R.U64 UR5, UR14, UR20, UR15 ;  /* 0x000000140e057299 */ /* 0x000fe2000800120f */
[----:B------:R-:W-:Y:S01]  /*73a0*/  IMAD.U32 R19, RZ, RZ, UR6 ;  /* 0x00000006ff137e24 */ /* 0x000fe2000f8e00ff */
[----:B------:R-:W-:Y:S02]  /*73b0*/  ULOP3.LUT UR4, UR11, UR47, URZ, 0xc0, !UPT ;  /* 0x0000002f0b047292 */ /* 0x000fe4000f8ec03f */
[----:B------:R-:W-:Y:S02]  /*73c0*/  UIADD3 UR7, -UR5, URZ, URZ ;  /* 0x0000003f05077290 */ /* 0x000fe4000fffe13f */
[----:B------:R-:W-:Y:S02]  /*73d0*/  UIMAD UR4, UR43, UR5, UR4 ;  /* 0x000000052b0472a4 */ /* 0x000fe4000f8e0204 */
[----:B------:R-:W-:-:S02]  /*73e0*/  ULOP3.LUT UR10, UR10, UR42, URZ, 0xc0, !UPT ;  /* 0x0000002a0a0a7292 */ /* 0x000fc4000f8ec03f */
[----:B------:R-:W-:Y:S02]  /*73f0*/  @UP0 UIMAD UR19, UR22, UR18, UR16 ;  /* 0x00000012161302a4 */ /* 0x000fe4000f8e0210 */
[----:B------:R-:W-:Y:S01]  /*7400*/  UIMAD UR5, UR7, UR21, UR17 ;  /* 0x00000015070572a4 */ /* 0x000fe2000f8e0211 */
[----:B------:R-:W-:Y:S02]  /*7410*/  ULDC UR8, c[0x0][0x600] ;  /* 0x0001800000087ab9 */ /* 0x000fe40000000800 */
[----:B------:R-:W-:Y:S01]  /*7420*/  ULDC UR7, c[0x0][0x610] ;  /* 0x0001840000077ab9 */ /* 0x000fe20000000800 */
[----:B------:R-:W-:Y:S02]  /*7430*/  UIMAD UR5, UR5, UR8, UR10 ;  /* 0x00000008050572a4 */ /* 0x000fe4000f8e020a */
[----:B------:R-:W-:-:S04]  /*7440*/  UIMAD UR4, UR4, UR7, UR19 ;  /* 0x00000007040472a4 */ /* 0x000fc8000f8e0213 */
[----:B------:R-:W-:Y:S02]  /*7450*/  USEL UR7, UR5, UR4, !UP0 ;  /* 0x0000000405077287 */ /* 0x000fe4000c000000 */
[----:B------:R-:W-:-:S04]  /*7460*/  USEL UR4, UR4, UR5, !UP0 ;  /* 0x0000000504047287 */ /* 0x000fc8000c000000 */
[----:B------:R-:W-:Y:S02]  /*7470*/  IMAD.U32 R2, RZ, RZ, UR7 ;  /* 0x00000007ff027e24 */ /* 0x000fe4000f8e00ff */
[----:B------:R-:W-:-:S07]  /*7480*/  IMAD.U32 R18, RZ, RZ, UR4 ;  /* 0x00000004ff127e24 */ /* 0x000fce000f8e00ff */
.L_x_162:
[----:B------:R-:W-:Y:S01]  /*7490*/  ULEA UR5, UR38, UR44, 0x1 ;  /* 0x0000002c26057291 */ /* 0x000fe2000f8e083f */
[----:B------:R-:W-:Y:S01]  /*74a0*/  LOP3.LUT P0, RZ, R0, 0xff, RZ, 0xc0, !PT ;  /* 0x000000ff00ff7812 */ /* 0x000fe2000780c0ff */
[----:B------:R-:W-:Y:S01]  /*74b0*/  ULOP3.LUT UR44, UR44, 0x1, URZ, 0xc0, !UPT ;  /* 0x000000012c2c7892 */ /* 0x000fe2000f8ec03f */
[----:B------:R-:W-:Y:S01]  /*74c0*/  LOP3.LUT R100, R100, 0x1, RZ, 0x3c, !PT ;  /* 0x0000000164647812 */ /* 0x000fe200078e3cff */
[----:B------:R-:W-:Y:S02]  /*74d0*/  USHF.R.U32.HI UR4, URZ, 0x1, UR5 ;  /* 0x000000013f047899 */ /* 0x000fe40008011605 */
[----:B------:R-:W-:Y:S02]  /*74e0*/  UISETP.GT.U32.AND UP0, UPT, UR5, 0x1, UPT ;  /* 0x000000010500788c */ /* 0x000fe4000bf04070 */
[----:B------:R-:W-:Y:S02]  /*74f0*/  ULOP3.LUT UR4, UR4, 0x1, URZ, 0xc0, !UPT ;  /* 0x0000000104047892 */ /* 0x000fe4000f8ec03f */
[----:B------:R-:W-:-:S02]  /*7500*/  UISETP.LT.U32.AND UP0, UPT, UR41, 0xff, UP0 ;  /* 0x000000ff2900788c */ /* 0x000fc40008701070 */
[----:B------:R-:W-:Y:S02]  /*7510*/  UISETP.NE.U32.AND UP1, UPT, UR4, 0x1, UPT ;  /* 0x000000010400788c */ /* 0x000fe4000bf25070 */
[----:B------:R-:W-:Y:S02]  /*7520*/  USEL UR5, URZ, 0x1, !UP0 ;  /* 0x000000013f057887 */ /* 0x000fe4000c000000 */
[----:B------:R-:W-:-:S04]  /*7530*/  UISETP.GT.U32.AND UP1, UPT, UR41, 0xfe, !UP1 ;  /* 0x000000fe2900788c */ /* 0x000fc8000cf24070 */
[----:B------:R-:W-:-:S04]  /*7540*/  USEL UR4, URZ, 0x1, !UP1 ;  /* 0x000000013f047887 */ /* 0x000fc8000c800000 */
[----:B------:R-:W-:Y:S01]  /*7550*/  ULOP3.LUT UR48, UR4, UR48, UR5, 0x96, !UPT ;  /* 0x0000003004307292 */ /* 0x000fe2000f8e9605 */
[----:B------:R-:W-:Y:S11]  /*7560*/  @P0 BRA `(.L_x_165) ;  /* 0xffffffa000b00947 */ /* 0x000ff6000383ffff */
[----:B------:R-:W-:Y:S05]  /*7570*/  EXIT ;  /* 0x000000000000794d */ /* 0x000fea0003800000 */
.L_x_16:
[----:B------:R-:W-:-:S08]  /*7580*/  ISETP.NE.AND P0, PT, RZ, UR6, PT ;  /* 0x00000006ff007c0c */ /* 0x000fd0000bf05270 */
[----:B------:R-:W0:-:S00]  /*7590*/  USETMAXREG.DEALLOC.CTAPOOL 0x28 ;  /* 0x00000028000079c8 */ /* 0x000e0000080e0500 */
[----:B------:R-:W-:Y:S05]  /*75a0*/  @P0 EXIT ;  /* 0x000000000000094d */ /* 0x000fea0003800000 */
[----:B0-----:R-:W-:Y:S01]  /*75b0*/  LOP3.LUT P0, RZ, R0, 0xff, RZ, 0xc0, !PT ;  /* 0x000000ff00ff7812 */ /* 0x001fe2000780c0ff */
[----:B------:R-:W-:Y:S02]  /*75c0*/  IMAD.MOV.U32 R0, RZ, RZ, 0x1 ;  /* 0x00000001ff007424 */ /* 0x000fe400078e00ff */
[----:B------:R-:W-:-:S10]  /*75d0*/  IMAD.MOV.U32 R8, RZ, RZ, RZ ;  /* 0x000000ffff087224 */ /* 0x000fd400078e00ff */
[----:B------:R-:W-:Y:S05]  /*75e0*/  @!P0 BRA `(.L_x_166) ;  /* 0x0000000c00b88947 */ /* 0x000fea0003800000 */
[----:B------:R-:W0:Y:S01]  /*75f0*/  S2R R9, SR_CgaCtaId ;  /* 0x0000000000097919 */ /* 0x000e220000008800 */
[----:B------:R-:W-:Y:S01]  /*7600*/  LOP3.LUT P0, RZ, R3, 0x1f, RZ, 0xc0, !PT ;  /* 0x0000001f03ff7812 */ /* 0x000fe2000780c0ff */
[----:B------:R-:W-:Y:S01]  /*7610*/  ULDC UR21, c[0x0][0x658] ;  /* 0x0001960000157ab9 */ /* 0x000fe20000000800 */
[----:B------:R-:W-:Y:S01]  /*7620*/  UMOV UR4, 0xffffffff ;  /* 0xffffffff00047882 */ /* 0x000fe20000000000 */
[----:B------:R-:W-:Y:S01]  /*7630*/  BSSY B0, `(.L_x_166) ;  /* 0x00000e9000007945 */ /* 0x000fe20003800000 */
[----:B------:R-:W-:Y:S01]  /*7640*/  USHF.L.U32 UR4, UR4, UR21, URZ ;  /* 0x0000001504047299 */ /* 0x000fe2000800063f */
[C---:B------:R-:W-:Y:S01]  /*7650*/  ISETP.NE.AND P3, PT, R4.reuse, RZ, PT ;  /* 0x000000ff0400720c */ /* 0x040fe20003f65270 */
[----:B------:R-:W-:Y:S01]  /*7660*/  IMAD.MOV.U32 R10, RZ, RZ, 0x1 ;  /* 0x00000001ff0a7424 */ /* 0x000fe200078e00ff */
[----:B------:R-:W-:Y:S01]  /*7670*/  ISETP.NE.OR P0, PT, R4, RZ, !P0 ;  /* 0x000000ff0400720c */ /* 0x000fe20004705670 */
[----:B------:R-:W-:Y:S01]  /*7680*/  IMAD.MOV.U32 R0, RZ, RZ, 0x1 ;  /* 0x00000001ff007424 */ /* 0x000fe200078e00ff */
[----:B------:R-:W-:Y:S01]  /*7690*/  ULDC UR13, c[0x0][0x600] ;  /* 0x00018000000d7ab9 */ /* 0x000fe20000000800 */
[----:B------:R-:W-:Y:S01]  /*76a0*/  IMAD.MOV.U32 R8, RZ, RZ, RZ ;  /* 0x000000ffff087224 */ /* 0x000fe200078e00ff */
[----:B------:R-:W-:Y:S01]  /*76b0*/  UMOV UR5, 0x1 ;  /* 0x0000000100057882 */ /* 0x000fe20000000000 */
[----:B------:R-:W-:-:S02]  /*76c0*/  UIADD3 UR29, UR38, 0x1, URZ ;  /* 0x00000001261d7890 */ /* 0x000fc4000fffe03f */
[----:B------:R-:W-:Y:S02]  /*76d0*/  ULOP3.LUT UR30, UR39, 0x2, URZ, 0xfc, !UPT ;  /* 0x00000002271e7892 */ /* 0x000fe4000f8efc3f */
[----:B------:R-:W-:Y:S02]  /*76e0*/  UIADD3 UR13, UR13, -0x1, URZ ;  /* 0xffffffff0d0d7890 */ /* 0x000fe4000fffe03f */
[----:B------:R-:W-:Y:S02]  /*76f0*/  USHF.L.U32 UR21, UR5, UR21, URZ ;  /* 0x0000001505157299 */ /* 0x000fe4000800063f */
[----:B------:R-:W-:Y:S01]  /*7700*/  ULOP3.LUT UR22, URZ, UR4, URZ, 0x33, !UPT ;  /* 0x000000043f167292 */ /* 0x000fe2000f8e333f */
[----:B------:R-:W-:Y:S01]  /*7710*/  ULDC.64 UR14, c[0x0][0x198] ;  /* 0x00006600000e7ab9 */ /* 0x000fe20000000a00 */
[C---:B0-----:R-:W-:Y:S02]  /*7720*/  IMAD.SHL.U32 R11, R9.reuse, 0x40, RZ ;  /* 0x00000040090b7824 */ /* 0x041fe400078e00ff */
[----:B------:R-:W-:-:S03]  /*7730*/  IMAD.SHL.U32 R9, R9, 0x800, RZ ;  /* 0x0000080009097824 */ /* 0x000fc600078e00ff */
[----:B------:R-:W-:Y:S02]  /*7740*/  LOP3.LUT R11, R11, 0x40, RZ, 0xc0, !PT ;  /* 0x000000400b0b7812 */ /* 0x000fe400078ec0ff */
[----:B------:R-:W-:-:S07]  /*7750*/  LOP3.LUT R9, R9, 0x800, RZ, 0xc0, !PT ;  /* 0x0000080009097812 */ /* 0x000fce00078ec0ff */
.L_x_178:
[----:B------:R-:W-:-:S03]  /*7760*/  UMOV UR4, 0xffffffff ;  /* 0xffffffff00047882 */ /* 0x000fc60000000000 */
[----:B------:R-:W-:Y:S05]  /*7770*/  BRA.DIV UR4, `(.L_x_167) ;  /* 0x0000001204247947 */ /* 0x000fea000b800000 */
[----:B------:R-:W-:-:S13]  /*7780*/  ELECT P6, URZ, PT ;  /* 0x00000000003f782f */ /* 0x000fda00038c0000 */
.L_x_189:
[----:B------:R-:W0:Y:S01]  /*7790*/  LDC R3, c[0x0][0x28c] ;  /* 0x0000a300ff037b82 */ /* 0x000e220000000800 */
[----:B------:R-:W-:Y:S01]  /*77a0*/  BSSY B1, `(.L_x_168) ;  /* 0x000005c000017945 */ /* 0x000fe20003800000 */
[----:B0-----:R-:W-:-:S13]  /*77b0*/  ISETP.LT.OR P6, PT, R3, 0x1, !P6 ;  /* 0x000000010300780c */ /* 0x001fda00077c1670 */
[----:B------:R-:W-:Y:S05]  /*77c0*/  @P6 BRA `(.L_x_169) ;  /* 0x0000000400646947 */ /* 0x000fea0003800000 */
[----:B------:R-:W-:Y:S02]  /*77d0*/  IMAD R6, R2, 0x80, R11 ;  /* 0x0000008002067824 */ /* 0x000fe400078e020b */
[----:B------:R-:W-:Y:S02]  /*77e0*/  IMAD.SHL.U32 R18, R18, 0x40, RZ ;  /* 0x0000004012127824 */ /* 0x000fe400078e00ff */
[----:B------:R-:W-:Y:S02]  /*77f0*/  IMAD.MOV.U32 R13, RZ, RZ, RZ ;  /* 0x000000ffff0d7224 */ /* 0x000fe400078e00ff */
[----:B------:R-:W-:Y:S02]  /*7800*/  IMAD.U32 R14, RZ, RZ, UR29 ;  /* 0x0000001dff0e7e24 */ /* 0x000fe4000f8e00ff */
[----:B------:R-:W-:Y:S02]  /*7810*/  IMAD.MOV.U32 R2, RZ, RZ, R0 ;  /* 0x000000ffff027224 */ /* 0x000fe400078e0000 */
[----:B------:R-:W-:-:S07]  /*7820*/  IMAD.MOV.U32 R4, RZ, RZ, R8 ;  /* 0x000000ffff047224 */ /* 0x000fce00078e0008 */
.L_x_173:
[----:B------:R-:W0:Y:S01]  /*7830*/  S2R R12, SR_CgaCtaId ;  /* 0x00000000000c7919 */ /* 0x000e220000008800 */
[----:B------:R-:W-:Y:S01]  /*7840*/  MOV R3, 0x400 ;  /* 0x0000040000037802 */ /* 0x000fe20000000f00 */
[----:B------:R-:W1:Y:S03]  /*7850*/  @!P3 LDC R5, c[0x0][0x500] ;  /* 0x00014000ff05bb82 */ /* 0x000e660000000800 */
[----:B0-----:R-:W-:Y:S02]  /*7860*/  LEA R7, R12, R3, 0x18 ;  /* 0x000000030c077211 */ /* 0x001fe400078ec0ff */
[----:B------:R-:W-:-:S03]  /*7870*/  SHF.L.U32 R3, R2, 0x1f, RZ ;  /* 0x0000001f02037819 */ /* 0x000fc600000006ff */
[----:B------:R-:W-:-:S04]  /*7880*/  IMAD R12, R4, 0x8, R7 ;  /* 0x00000008040c7824 */ /* 0x000fc800078e0207 */
[----:B------:R-:W0:Y:S02]  /*7890*/  SYNCS.PHASECHK.TRANS64.TRYWAIT P1, [R12+URZ+0x10], R3 ;  /* 0x000010030c0075a7 */ /* 0x000e24000802017f */
[----:B01----:R-:W-:Y:S05]  /*78a0*/  @!P1 BRA `(.L_x_170) ;  /* 0x0000000c00f89947 */ /* 0x003fea0003800000 */
.L_x_190:
[----:B------:R-:W-:Y:S01]  /*78b0*/  UPRMT UR4, UR30, 0x9910, URZ ;  /* 0x000099101e047896 */ /* 0x000fe2000800003f */
[----:B------:R1:W-:Y:S03]  /*78c0*/  @!P3 SYNCS.ARRIVE.TRANS64 RZ, [R12+URZ], R5 ;  /* 0x000000050cffb9a7 */ /* 0x0003e6000800003f */
[----:B------:R-:W-:-:S06]  /*78d0*/  UISETP.NE.AND UP0, UPT, UR4, 0x2, UPT ;  /* 0x000000020400788c */ /* 0x000fcc000bf05270 */
[----:B------:R-:W-:-:S13]  /*78e0*/  PLOP3.LUT P1, PT, PT, PT, UP0, 0x80, 0x0 ;  /* 0x000000000000781c */ /* 0x000fda0003f2f008 */
[----:B-1----:R-:W-:Y:S05]  /*78f0*/  @P1 BRA `(.L_x_171) ;  /* 0x0000000000041947 */ /* 0x002fea0003800000 */
[----:B------:R-:W-:Y:S01]  /*7900*/  BPT.TRAP 0x1 ;  /* 0x000000040000795c */ /* 0x000fe20000300000 */
.L_x_171:
[----:B------:R-:W-:Y:S05]  /*7910*/  @P0 BRA `(.L_x_172) ;  /* 0x0000000000040947 */ /* 0x000fea0003800000 */
[----:B------:R-:W-:Y:S01]  /*7920*/  BPT.TRAP 0x1 ;  /* 0x000000040000795c */ /* 0x000fe20000300000 */
.L_x_172:
[C---:B------:R-:W-:Y:S01]  /*7930*/  IMAD R5, R4.reuse, 0x8000, R7 ;  /* 0x0000800004057824 */ /* 0x040fe200078e0207 */
[----:B------:R-:W-:Y:S01]  /*7940*/  R2UR UR10, R13 ;  /* 0x000000000d0a72ca */ /* 0x000fe200000e0000 */
[----:B0-----:R-:W-:Y:S01]  /*7950*/  IMAD R3, R4, 0x4000, R9 ;  /* 0x0000400004037824 */ /* 0x001fe200078e0209 */
[----:B------:R-:W-:Y:S01]  /*7960*/  R2UR UR9, R12 ;  /* 0x000000000c0972ca */ /* 0x000fe200000e0000 */
[----:B------:R-:W-:Y:S01]  /*7970*/  UIADD3 UR46, UP0, UR14, 0xf0, URZ ;  /* 0x000000f00e2e7890 */ /* 0x000fe2000ff1e03f */
[----:B------:R-:W-:Y:S01]  /*7980*/  R2UR UR40, R5 ;  /* 0x00000000052872ca */ /* 0x000fe200000e0000 */
[----:B------:R-:W-:Y:S01]  /*7990*/  IMAD R3, R3, 0x4, R7 ;  /* 0x0000000403037824 */ /* 0x000fe200078e0207 */
[----:B------:R-:W-:Y:S01]  /*79a0*/  R2UR UR11, R18 ;  /* 0x00000000120b72ca */ /* 0x000fe200000e0000 */
[----:B------:R-:W-:Y:S01]  /*79b0*/  UIADD3.X UR47, URZ, UR15, URZ, UP0, !UPT ;  /* 0x0000000f3f2f7290 */ /* 0x000fe200087fe43f */
[----:B------:R-:W-:Y:S01]  /*79c0*/  R2UR UR12, R19 ;  /* 0x00000000130c72ca */ /* 0x000fe200000e0000 */
[----:B------:R-:W-:Y:S01]  /*79d0*/  VIADD R14, R14, 0xffffffff ;  /* 0xffffffff0e0e7836 */ /* 0x000fe20000000000 */
[----:B------:R-:W-:Y:S01]  /*79e0*/  R2UR UR18, R3 ;  /* 0x00000000031272ca */ /* 0x000fe200000e0000 */
[----:B------:R-:W-:Y:S01]  /*79f0*/  UIADD3 UR6, UP1, UR14, 0x1f0, URZ ;  /* 0x000001f00e067890 */ /* 0x000fe2000ff3e03f */
[----:B------:R-:W-:Y:S01]  /*7a00*/  R2UR UR35, R6 ;  /* 0x00000000062372ca */ /* 0x000fe200000e0000 */
[----:B------:R-:W-:Y:S01]  /*7a10*/  UIADD3 UR58, UR10, 0x20, URZ ;  /* 0x000000200a3a7890 */ /* 0x000fe2000fffe03f */
[----:B------:R-:W-:Y:S01]  /*7a20*/  ISETP.GT.AND P2, PT, R14, 0x1, PT ;  /* 0x000000010e00780c */ /* 0x000fe20003f44270 */
[----:B------:R-:W-:Y:S01]  /*7a30*/  UIADD3 UR50, UR10, 0x40, URZ ;  /* 0x000000400a327890 */ /* 0x000fe2000fffe03f */
[----:B------:R-:W-:Y:S01]  /*7a40*/  VIADD R4, R4, 0x1 ;  /* 0x0000000104047836 */ /* 0x000fe20000000000 */
[----:B------:R-:W-:Y:S01]  /*7a50*/  UIADD3 UR8, UR40, 0x100, URZ ;  /* 0x0000010028087890 */ /* 0x000fe2000fffe03f */
[----:B------:R-:W-:Y:S01]  /*7a60*/  VIADD R13, R13, 0x80 ;  /* 0x000000800d0d7836 */ /* 0x000fe20000000000 */
[----:B------:R-:W-:-:S02]  /*7a70*/  UIADD3 UR56, UR40, 0x2100, URZ ;  /* 0x0000210028387890 */ /* 0x000fc4000fffe03f */
[----:B------:R-:W-:Y:S01]  /*7a80*/  UIADD3 UR48, UR40, 0x4100, URZ ;  /* 0x0000410028307890 */ /* 0x000fe2000fffe03f */
[----:B------:R-:W-:Y:S01]  /*7a90*/  ISETP.NE.AND P1, PT, R4, 0x2, PT ;  /* 0x000000020400780c */ /* 0x000fe20003f25270 */
[----:B------:R-:W-:Y:S02]  /*7aa0*/  UIADD3 UR42, UR10, 0x60, URZ ;  /* 0x000000600a2a7890 */ /* 0x000fe4000fffe03f */
[----:B------:R-:W-:Y:S01]  /*7ab0*/  UIADD3 UR40, UR40, 0x6100, URZ ;  /* 0x0000610028287890 */ /* 0x000fe2000fffe03f */
[----:B------:R-:W-:Y:S01]  /*7ac0*/  SEL R3, RZ, 0x1, P1 ;  /* 0x00000001ff037807 */ /* 0x000fe20000800000 */
[----:B------:R-:W-:Y:S01]  /*7ad0*/  UMOV UR4, 0x0 ;  /* 0x0000000000047882 */ /* 0x000fe20000000000 */
[----:B------:R-:W-:Y:S01]  /*7ae0*/  UMOV UR5, 0x10000000 ;  /* 0x1000000000057882 */ /* 0x000fe20000000000 */
[----:B------:R-:W-:Y:S01]  /*7af0*/  UIADD3.X UR7, URZ, UR15, URZ, UP1, !UPT ;  /* 0x0000000f3f077290 */ /* 0x000fe20008ffe43f */
[----:B------:R0:W-:Y:S01]  /*7b00*/  UTMALDG.3D [UR8], [UR46], desc[UR4] ;  /* 0x000004082e0075b4 */ /* 0x0001e20008011000 */
[----:B------:R-:W-:Y:S01]  /*7b10*/  UIADD3 UR32, UR18, 0x10100, URZ ;  /* 0x0001010012207890 */ /* 0x000fe2000fffe03f */
[----:B------:R-:W-:Y:S01]  /*7b20*/  LOP3.LUT R2, R2, R3, RZ, 0x3c, !PT ;  /* 0x0000000302027212 */ /* 0x000fe200078e3cff */
[----:B------:R-:W-:Y:S01]  /*7b30*/  UIADD3 UR24, UR18, 0x14100, URZ ;  /* 0x0001410012187890 */ /* 0x000fe2000fffe03f */
[----:B------:R-:W-:Y:S01]  /*7b40*/  SEL R4, R4, RZ, P1 ;  /* 0x000000ff04047207 */ /* 0x000fe20000800000 */
[----:B------:R-:W-:Y:S01]  /*7b50*/  UIADD3 UR16, UR18, 0x18100, URZ ;  /* 0x0001810012107890 */ /* 0x000fe2000fffe03f */
[----:B------:R-:W-:Y:S01]  /*7b60*/  UMOV UR57, UR9 ;  /* 0x0000000900397c82 */ /* 0x000fe20008000000 */
        /* <DEDUP_REMOVED lines=8> */
[----:B------:R1:W-:Y:S01]  /*7bf0*/  UTMALDG.3D [UR56], [UR46], desc[UR4] ;  /* 0x000004382e0075b4 */ /* 0x0003e20008011000 */
[----:B------:R-:W-:Y:S01]  /*7c00*/  UMOV UR23, 0x30000 ;  /* 0x0003000000177882 */ /* 0x000fe20000000000 */
[----:B------:R-:W-:Y:S01]  /*7c10*/  UMOV UR33, UR9 ;  /* 0x0000000900217c82 */ /* 0x000fe20008000000 */
[----:B------:R-:W-:Y:S01]  /*7c20*/  UMOV UR34, UR10 ;  /* 0x0000000a00227c82 */ /* 0x000fe20008000000 */
[----:B------:R-:W-:Y:S01]  /*7c30*/  UMOV UR36, UR12 ;  /* 0x0000000c00247c82 */ /* 0x000fe20008000000 */
[----:B------:R-:W-:Y:S01]  /*7c40*/  UMOV UR25, UR9 ;  /* 0x0000000900197c82 */ /* 0x000fe20008000000 */
[----:B------:R-:W-:Y:S01]  /*7c50*/  UMOV UR27, UR35 ;  /* 0x00000023001b7c82 */ /* 0x000fe20008000000 */
[----:B------:R-:W-:Y:S01]  /*7c60*/  UMOV UR28, UR12 ;  /* 0x0000000c001c7c82 */ /* 0x000fe20008000000 */
[----:B0-----:R-:W-:Y:S01]  /*7c70*/  UIADD3 UR8, UR18, 0x1c100, URZ ;  /* 0x0001c10012087890 */ /* 0x001fe2000fffe03f */
[----:B------:R1:W-:Y:S01]  /*7c80*/  UTMALDG.3D [UR48], [UR46], desc[UR4] ;  /* 0x000004302e0075b4 */ /* 0x0003e20008011000 */
        /* <DEDUP_REMOVED lines=8> */
[----:B------:R1:W-:Y:S01]  /*7d10*/  UTMALDG.3D.MULTICAST [UR32], [UR6], UR23, desc[UR4] ;  /* 0x00000420060073b4 */ /* 0x0003e20008011817 */
[----:B------:R1:W-:Y:S01]  /*7d20*/  UTMALDG.3D.MULTICAST [UR24], [UR6], UR23, desc[UR4] ;  /* 0x00000418060073b4 */ /* 0x0003e20008011817 */
[----:B------:R1:W-:Y:S01]  /*7d30*/  UTMALDG.3D.MULTICAST [UR16], [UR6], UR23, desc[UR4] ;  /* 0x00000410060073b4 */ /* 0x0003e20008011817 */
[----:B------:R1:W-:Y:S02]  /*7d40*/  UTMALDG.3D.MULTICAST [UR8], [UR6], UR23, desc[UR4] ;  /* 0x00000408060073b4 */ /* 0x0003e40008011817 */
[----:B-1----:R-:W-:Y:S05]  /*7d50*/  @P2 BRA `(.L_x_173) ;  /* 0xfffffff800b42947 */ /* 0x002fea000383ffff */
.L_x_169:
[----:B------:R-:W-:Y:S05]  /*7d60*/  BSYNC B1 ;  /* 0x0000000000017941 */ /* 0x000fea0003800000 */
.L_x_168:
[----:B------:R-:W-:Y:S01]  /*7d70*/  LOP3.LUT P4, RZ, R10, 0xff, RZ, 0xc0, !PT ;  /* 0x000000ff0aff7812 */ /* 0x000fe2000788c0ff */
[----:B------:R-:W-:Y:S01]  /*7d80*/  VIADD R8, R8, UR38 ;  /* 0x0000002608087c36 */ /* 0x000fe20008000000 */
[----:B------:R-:W-:Y:S01]  /*7d90*/  ULDC.64 UR4, c[0x0][0x650] ;  /* 0x0001940000047ab9 */ /* 0x000fe20000000a00 */
[----:B------:R-:W-:Y:S01]  /*7da0*/  BSSY B1, `(.L_x_174) ;  /* 0x000006f000017945 */ /* 0x000fe20003800000 */
[----:B------:R-:W-:Y:S01]  /*7db0*/  IMAD.MOV.U32 R18, RZ, RZ, -0x1 ;  /* 0xffffffffff127424 */ /* 0x000fe200078e00ff */
[----:B------:R-:W-:Y:S01]  /*7dc0*/  PRMT R10, RZ, 0x7610, R10 ;  /* 0x00007610ff0a7816 */ /* 0x000fe2000000000a */
[----:B------:R-:W-:Y:S01]  /*7dd0*/  IMAD.MOV.U32 R19, RZ, RZ, -0x1 ;  /* 0xffffffffff137424 */ /* 0x000fe200078e00ff */
[C---:B------:R-:W-:Y:S02]  /*7de0*/  ISETP.GT.U32.AND P1, PT, R8.reuse, 0x1, PT ;  /* 0x000000010800780c */ /* 0x040fe40003f24070 */
[----:B------:R-:W-:Y:S02]  /*7df0*/  SHF.R.U32.HI R2, RZ, 0x1, R8 ;  /* 0x00000001ff027819 */ /* 0x000fe40000011608 */
[----:B------:R-:W-:-:S02]  /*7e00*/  LOP3.LUT R8, R8, 0x1, RZ, 0xc0, !PT ;  /* 0x0000000108087812 */ /* 0x000fc400078ec0ff */
[----:B------:R-:W0:Y:S01]  /*7e10*/  @P4 S2R R4, SR_CgaCtaId ;  /* 0x0000000000044919 */ /* 0x000e220000008800 */
[----:B------:R-:W-:Y:S02]  /*7e20*/  @P4 MOV R3, 0x400 ;  /* 0x0000040000034802 */ /* 0x000fe40000000f00 */
[----:B------:R-:W-:-:S04]  /*7e30*/  LOP3.LUT R2, R2, 0x1, RZ, 0xc0, !PT ;  /* 0x0000000102027812 */ /* 0x000fc800078ec0ff */
[----:B------:R-:W-:Y:S02]  /*7e40*/  ISETP.NE.U32.AND P2, PT, R2, 0x1, PT ;  /* 0x000000010200780c */ /* 0x000fe40003f45070 */
[----:B0-----:R-:W-:Y:S01]  /*7e50*/  @P4 LEA R3, R4, R3, 0x18 ;  /* 0x0000000304034211 */ /* 0x001fe200078ec0ff */
[----:B------:R-:W-:-:S03]  /*7e60*/  IMAD.U32 R4, RZ, RZ, UR38 ;  /* 0x00000026ff047e24 */ /* 0x000fc6000f8e00ff */
[----:B------:R0:W-:Y:S01]  /*7e70*/  @P4 SYNCS.ARRIVE.TRANS64.A1T0 RZ, [R3+URZ+0x58], RZ ;  /* 0x000058ff03ff49a7 */ /* 0x0001e2000810003f */
[----:B------:R-:W-:Y:S02]  /*7e80*/  IADD3 R16, P4, R16, UR54, RZ ;  /* 0x0000003610107c10 */ /* 0x000fe4000ff9e0ff */
[----:B------:R-:W-:Y:S02]  /*7e90*/  ISETP.LT.U32.AND P1, PT, R4, 0x2, P1 ;  /* 0x000000020400780c */ /* 0x000fe40000f21070 */
[----:B------:R-:W-:Y:S02]  /*7ea0*/  IADD3.X R17, R17, UR37, RZ, P4, !PT ;  /* 0x0000002511117c10 */ /* 0x000fe4000a7fe4ff */
[----:B------:R-:W-:Y:S02]  /*7eb0*/  ISETP.GE.U32.AND P4, PT, R16, UR4, PT ;  /* 0x0000000410007c0c */ /* 0x000fe4000bf86070 */
[----:B0-----:R-:W-:Y:S02]  /*7ec0*/  SEL R3, RZ, 0x1, !P1 ;  /* 0x00000001ff037807 */ /* 0x001fe40004800000 */
[----:B------:R-:W-:-:S02]  /*7ed0*/  ISETP.GE.U32.AND.EX P1, PT, R17, UR5, PT, P4 ;  /* 0x0000000511007c0c */ /* 0x000fc4000bf26140 */
[----:B------:R-:W-:-:S04]  /*7ee0*/  ISETP.GT.U32.AND P2, PT, R4, 0x1, !P2 ;  /* 0x000000010400780c */ /* 0x000fc80005744070 */
[----:B------:R-:W-:-:S04]  /*7ef0*/  SEL R2, RZ, 0x1, !P2 ;  /* 0x00000001ff027807 */ /* 0x000fc80005000000 */
[--C-:B------:R-:W-:Y:S01]  /*7f00*/  LOP3.LUT R0, R2, R0, R3.reuse, 0x96, !PT ;  /* 0x0000000002007212 */ /* 0x100fe200078e9603 */
[----:B------:R-:W-:Y:S01]  /*7f10*/  IMAD.MOV.U32 R2, RZ, RZ, -0x1 ;  /* 0xffffffffff027424 */ /* 0x000fe200078e00ff */
[----:B------:R-:W-:Y:S01]  /*7f20*/  PRMT R3, RZ, 0x7610, R3 ;  /* 0x00007610ff037816 */ /* 0x000fe20000000003 */
[----:B------:R-:W-:Y:S06]  /*7f30*/  @P1 BRA `(.L_x_175) ;  /* 0x0000000400541947 */ /* 0x000fec0003800000 */
[----:B------:R-:W0:Y:S01]  /*7f40*/  S2UR UR4, SR_CTAID.X ;  /* 0x00000000000479c3 */ /* 0x000e220000002500 */
[----:B------:R-:W-:Y:S01]  /*7f50*/  ULDC.64 UR6, c[0x0][0x628] ;  /* 0x00018a0000067ab9 */ /* 0x000fe20000000a00 */
[----:B------:R-:W-:Y:S01]  /*7f60*/  ULDC UR5, c[0x0][0x150] ;  /* 0x0000540000057ab9 */ /* 0x000fe20000000800 */
[----:B------:R-:W-:Y:S01]  /*7f70*/  ISETP.NE.U32.AND P1, PT, RZ, UR6, PT ;  /* 0x00000006ff007c0c */ /* 0x000fe2000bf25070 */
[----:B------:R-:W-:Y:S01]  /*7f80*/  ULDC UR8, c[0x0][0x630] ;  /* 0x00018c0000087ab9 */ /* 0x000fe20000000800 */
[----:B------:R-:W-:Y:S01]  /*7f90*/  ULDC UR10, c[0x0][0x154] ;  /* 0x00005500000a7ab9 */ /* 0x000fe20000000800 */
[----:B------:R-:W-:Y:S01]  /*7fa0*/  IMAD.MOV.U32 R2, RZ, RZ, R16 ;  /* 0x000000ffff027224 */ /* 0x000fe200078e0010 */
[----:B------:R-:W-:Y:S01]  /*7fb0*/  ISETP.NE.AND.EX P1, PT, RZ, UR7, PT, P1 ;  /* 0x00000007ff007c0c */ /* 0x000fe2000bf25310 */
[----:B------:R-:W1:Y:S01]  /*7fc0*/  S2UR UR9, SR_CTAID.Y ;  /* 0x00000000000979c3 */ /* 0x000e620000002600 */
[----:B0-----:R-:W-:-:S05]  /*7fd0*/  I2FP.F32.U32 R3, UR4 ;  /* 0x0000000400037c45 */ /* 0x001fca0008201000 */
[----:B------:R-:W-:Y:S01]  /*7fe0*/  FMUL R12, R3, UR5 ;  /* 0x00000005030c7c20 */ /* 0x000fe20008400000 */
[----:B------:R-:W-:-:S05]  /*7ff0*/  IMAD.MOV.U32 R3, RZ, RZ, R17 ;  /* 0x000000ffff037224 */ /* 0x000fca00078e0011 */
[----:B------:R-:W-:Y:S05]  /*8000*/  @!P1 BRA `(.L_x_176) ;  /* 0x0000000000289947 */ /* 0x000fea0003800000 */
[----:B------:R-:W-:Y:S02]  /*8010*/  ULDC UR5, c[0x0][0x634] ;  /* 0x00018d0000057ab9 */ /* 0x000fe40000000800 */
[----:B------:R-:W-:-:S05]  /*8020*/  IADD3 R7, P1, R16, UR5, RZ ;  /* 0x0000000510077c10 */ /* 0x000fca000ff3e0ff */
[----:B------:R-:W-:-:S04]  /*8030*/  IMAD.X R13, RZ, RZ, R17, P1 ;  /* 0x000000ffff0d7224 */ /* 0x000fc800008e0611 */
[----:B------:R-:W-:-:S04]  /*8040*/  IMAD.WIDE.U32 R4, R13, UR6, RZ ;  /* 0x000000060d047c25 */ /* 0x000fc8000f8e00ff */
[----:B------:R-:W-:-:S04]  /*8050*/  IMAD.WIDE.U32 R4, P1, R7, UR7, R4 ;  /* 0x0000000707047c25 */ /* 0x000fc8000f820004 */
[----:B------:R-:W-:-:S04]  /*8060*/  IMAD.WIDE.U32 R6, R7, UR6, RZ ;  /* 0x0000000607067c25 */ /* 0x000fc8000f8e00ff */
[----:B------:R-:W-:Y:S01]  /*8070*/  IMAD.X R3, RZ, RZ, RZ, P1 ;  /* 0x000000ffff037224 */ /* 0x000fe200008e06ff */
[----:B------:R-:W-:Y:S01]  /*8080*/  IADD3 RZ, P1, R7, R4, RZ ;  /* 0x0000000407ff7210 */ /* 0x000fe20007f3e0ff */
[----:B------:R-:W-:-:S04]  /*8090*/  IMAD.MOV.U32 R2, RZ, RZ, R5 ;  /* 0x000000ffff027224 */ /* 0x000fc800078e0005 */
[----:B------:R-:W-:-:S08]  /*80a0*/  IMAD.WIDE.U32.X R2, R13, UR7, R2, P1 ;  /* 0x000000070d027c25 */ /* 0x000fd000088e0402 */
.L_x_176:
[--C-:B------:R-:W-:Y:S01]  /*80b0*/  SHF.R.U64 R19, R2, UR8, R3.reuse ;  /* 0x0000000802137c19 */ /* 0x100fe20008001203 */
[----:B------:R-:W0:Y:S01]  /*80c0*/  F2I.U32.TRUNC.NTZ R12, R12 ;  /* 0x0000000c000c7305 */ /* 0x000e22000020f000 */
[----:B------:R-:W-:Y:S01]  /*80d0*/  SHF.R.U32.HI R2, RZ, UR8, R3 ;  /* 0x00000008ff027c19 */ /* 0x000fe20008011603 */
[----:B------:R-:W-:Y:S01]  /*80e0*/  ULDC.64 UR6, c[0x0][0x620] ;  /* 0x0001880000067ab9 */ /* 0x000fe20000000a00 */
[----:B------:R-:W-:Y:S01]  /*80f0*/  IADD3 R5, P1, RZ, -R19, RZ ;  /* 0x80000013ff057210 */ /* 0x000fe20007f3e0ff */
[----:B------:R-:W-:Y:S01]  /*8100*/  ULDC UR8, c[0x0][0x658] ;  /* 0x0001960000087ab9 */ /* 0x000fe20000000800 */
[----:B-1----:R-:W-:Y:S01]  /*8110*/  I2FP.F32.U32 R4, UR9 ;  /* 0x0000000900047c45 */ /* 0x002fe20008201000 */
[----:B------:R-:W-:Y:S02]  /*8120*/  ULDC UR12, c[0x0][0x648] ;  /* 0x00019200000c7ab9 */ /* 0x000fe40000000800 */
[----:B------:R-:W-:Y:S02]  /*8130*/  IMAD.X R2, RZ, RZ, ~R2, P1 ;  /* 0x000000ffff027224 */ /* 0x000fe400008e0e02 */
[----:B------:R-:W-:Y:S01]  /*8140*/  FMUL R6, R4, UR10 ;  /* 0x0000000a04067c20 */ /* 0x000fe20008400000 */
[----:B------:R-:W-:Y:S01]  /*8150*/  ULDC.64 UR10, c[0x0][0x640] ;  /* 0x00019000000a7ab9 */ /* 0x000fe20000000a00 */
[----:B------:R-:W-:Y:S01]  /*8160*/  IMAD R4, R2, UR6, RZ ;  /* 0x0000000602047c24 */ /* 0x000fe2000f8e02ff */
[----:B------:R-:W-:Y:S01]  /*8170*/  ISETP.NE.U32.AND P1, PT, RZ, UR10, PT ;  /* 0x0000000aff007c0c */ /* 0x000fe2000bf25070 */
[C---:B------:R-:W-:Y:S01]  /*8180*/  IMAD.WIDE.U32 R2, R5.reuse, UR6, R16 ;  /* 0x0000000605027c25 */ /* 0x040fe2000f8e0010 */
[----:B0-----:R-:W-:Y:S01]  /*8190*/  R2UR UR5, R12 ;  /* 0x000000000c0572ca */ /* 0x001fe200000e0000 */
[----:B------:R-:W0:Y:S01]  /*81a0*/  F2I.U32.TRUNC.NTZ R6, R6 ;  /* 0x0000000600067305 */ /* 0x000e22000020f000 */
[----:B------:R-:W1:Y:S01]  /*81b0*/  LDC R12, c[0x0][0x610] ;  /* 0x00018400ff0c7b82 */ /* 0x000e620000000800 */
[----:B------:R-:W-:Y:S01]  /*81c0*/  IMAD R5, R5, UR7, R4 ;  /* 0x0000000705057c24 */ /* 0x000fe2000f8e0204 */
[----:B------:R-:W-:Y:S01]  /*81d0*/  ULDC UR6, c[0x0][0x618] ;  /* 0x0001860000067ab9 */ /* 0x000fe20000000800 */
[----:B------:R-:W-:-:S02]  /*81e0*/  ISETP.NE.AND.EX P1, PT, RZ, UR11, PT, P1 ;  /* 0x0000000bff007c0c */ /* 0x000fc4000bf25310 */
[----:B------:R-:W-:-:S05]  /*81f0*/  IMAD.IADD R3, R3, 0x1, R5 ;  /* 0x0000000103037824 */ /* 0x000fca00078e0205 */
[--C-:B------:R-:W-:Y:S02]  /*8200*/  SHF.R.U64 R14, R2, UR6, R3.reuse ;  /* 0x00000006020e7c19 */ /* 0x100fe40008001203 */
[----:B------:R-:W-:Y:S01]  /*8210*/  SHF.R.U32.HI R3, RZ, UR6, R3 ;  /* 0x00000006ff037c19 */ /* 0x000fe20008011603 */
[----:B------:R-:W-:Y:S01]  /*8220*/  ULDC UR6, c[0x0][0x608] ;  /* 0x0001820000067ab9 */ /* 0x000fe20000000800 */
[----:B0-----:R-:W-:Y:S02]  /*8230*/  R2UR UR7, R6 ;  /* 0x00000000060772ca */ /* 0x001fe400000e0000 */
[--C-:B------:R-:W-:Y:S02]  /*8240*/  SHF.R.U64 R15, R14, UR6, R3.reuse ;  /* 0x000000060e0f7c19 */ /* 0x100fe40008001203 */
[----:B------:R-:W-:Y:S01]  /*8250*/  SHF.R.U32.HI R2, RZ, UR6, R3 ;  /* 0x00000006ff027c19 */ /* 0x000fe20008011603 */
[----:B------:R-:W-:-:S03]  /*8260*/  UIADD3 UR6, -UR5, URZ, URZ ;  /* 0x0000003f05067290 */ /* 0x000fc6000fffe13f */
[--C-:B------:R-:W-:Y:S01]  /*8270*/  SHF.R.U64 R21, R15, UR8, R2.reuse ;  /* 0x000000080f157c19 */ /* 0x100fe20008001202 */
[----:B------:R-:W-:Y:S01]  /*8280*/  ULDC UR5, c[0x0][0x144] ;  /* 0x0000510000057ab9 */ /* 0x000fe20000000800 */
[----:B------:R-:W-:-:S03]  /*8290*/  SHF.R.U32.HI R3, RZ, UR8, R2 ;  /* 0x00000008ff037c19 */ /* 0x000fc60008011602 */
[----:B------:R-:W-:Y:S01]  /*82a0*/  IMAD.MOV.U32 R2, RZ, RZ, R21 ;  /* 0x000000ffff027224 */ /* 0x000fe200078e0015 */
[----:B------:R-:W-:Y:S06]  /*82b0*/  @!P1 BRA `(.L_x_177) ;  /* 0x0000000000289947 */ /* 0x000fec0003800000 */
        /* <DEDUP_REMOVED lines=10> */
.L_x_177:
[----:B------:R-:W-:Y:S01]  /*8360*/  UISETP.NE.AND UP0, UPT, UR45, URZ, UPT ;  /* 0x0000003f2d00728c */ /* 0x000fe2000bf05270 */
[----:B------:R-:W-:Y:S01]  /*8370*/  SHF.R.U64 R3, R2, UR12, R3 ;  /* 0x0000000c02037c19 */ /* 0x000fe20008001203 */
[----:B------:R-:W-:Y:S01]  /*8380*/  UIADD3 UR7, -UR7, URZ, URZ ;  /* 0x0000003f07077290 */ /* 0x000fe2000fffe13f */
[----:B------:R-:W-:Y:S01]  /*8390*/  LOP3.LUT R2, R15, UR22, RZ, 0xc0, !PT ;  /* 0x000000160f027c12 */ /* 0x000fe2000f8ec0ff */
[----:B------:R-:W-:Y:S01]  /*83a0*/  UIMAD UR4, UR5, UR6, UR4 ;  /* 0x00000006050472a4 */ /* 0x000fe2000f8e0204 */
[----:B------:R-:W-:Y:S01]  /*83b0*/  LOP3.LUT R5, R14, UR13, RZ, 0xc0, !PT ;  /* 0x0000000d0e057c12 */ /* 0x000fe2000f8ec0ff */
[----:B------:R-:W-:Y:S01]  /*83c0*/  IMAD.MOV R4, RZ, RZ, -R3 ;  /* 0x000000ffff047224 */ /* 0x000fe200078e0a03 */
[----:B------:R-:W-:Y:S01]  /*83d0*/  ULDC UR5, c[0x0][0x148] ;  /* 0x0000520000057ab9 */ /* 0x000fe20000000800 */
[----:B------:R-:W-:Y:S01]  /*83e0*/  IMAD R3, R3, UR21, R2 ;  /* 0x0000001503037c24 */ /* 0x000fe2000f8e0202 */
[----:B------:R-:W-:Y:S02]  /*83f0*/  PLOP3.LUT P1, PT, PT, PT, UP0, 0x80, 0x0 ;  /* 0x000000000000781c */ /* 0x000fe40003f2f008 */
[----:B------:R-:W-:-:S03]  /*8400*/  @UP0 UIMAD UR4, UR5, UR7, UR9 ;  /* 0x00000007050402a4 */ /* 0x000fc6000f8e0209 */
[----:B------:R-:W-:Y:S02]  /*8410*/  ULDC UR5, c[0x0][0x638] ;  /* 0x00018e0000057ab9 */ /* 0x000fe40000000800 */
[----:B------:R-:W-:Y:S02]  /*8420*/  IMAD R2, R4, UR5, R21 ;  /* 0x0000000504027c24 */ /* 0x000fe4000f8e0215 */
[----:B-1----:R-:W-:Y:S01]  /*8430*/  IMAD R12, R3, R12, UR4 ;  /* 0x00000004030c7e24 */ /* 0x002fe2000f8e020c */
[----:B------:R-:W-:Y:S01]  /*8440*/  ULDC UR4, c[0x0][0x600] ;  /* 0x0001800000047ab9 */ /* 0x000fe20000000800 */
[----:B------:R-:W-:Y:S02]  /*8450*/  IMAD.MOV.U32 R3, RZ, RZ, 0x1 ;  /* 0x00000001ff037424 */ /* 0x000fe400078e00ff */
[----:B------:R-:W-:-:S05]  /*8460*/  IMAD R5, R2, UR4, R5 ;  /* 0x0000000402057c24 */ /* 0x000fca000f8e0205 */
[----:B------:R-:W-:Y:S02]  /*8470*/  SEL R2, R5, R12, !P1 ;  /* 0x0000000c05027207 */ /* 0x000fe40004800000 */
[----:B------:R-:W-:-:S07]  /*8480*/  SEL R18, R12, R5, !P1 ;  /* 0x000000050c127207 */ /* 0x000fce0004800000 */
.L_x_175:
[----:B------:R-:W-:Y:S05]  /*8490*/  BSYNC B1 ;  /* 0x0000000000017941 */ /* 0x000fea0003800000 */
.L_x_174:
[----:B------:R-:W-:-:S13]  /*84a0*/  LOP3.LUT P1, RZ, R3, 0xff, RZ, 0xc0, !PT ;  /* 0x000000ff03ff7812 */ /* 0x000fda000782c0ff */
[----:B------:R-:W-:Y:S05]  /*84b0*/  @P1 BRA `(.L_x_178) ;  /* 0xfffffff000a81947 */ /* 0x000fea000383ffff */
[----:B------:R-:W-:Y:S05]  /*84c0*/  BSYNC B0 ;  /* 0x0000000000007941 */ /* 0x000fea0003800000 */
.L_x_166:
[----:B------:R-:W-:-:S03]  /*84d0*/  UMOV UR4, 0xffffffff ;  /* 0xffffffff00047882 */ /* 0x000fc60000000000 */
[----:B------:R-:W-:Y:S05]  /*84e0*/  BRA.DIV UR4, `(.L_x_179) ;  /* 0x0000000204fc7947 */ /* 0x000fea000b800000 */
[----:B------:R-:W-:-:S13]  /*84f0*/  ELECT P6, URZ, PT ;  /* 0x00000000003f782f */ /* 0x000fda00038c0000 */
.L_x_193:
[----:B------:R-:W-:Y:S04]  /*8500*/  BSSY B0, `(.L_x_180) ;  /* 0x000001a000007945 */ /* 0x000fe80003800000 */
[----:B------:R-:W-:Y:S05]  /*8510*/  @!P6 BRA `(.L_x_181) ;  /* 0x000000000060e947 */ /* 0x000fea0003800000 */
[----:B------:R-:W-:-:S04]  /*8520*/  ULOP3.LUT UR4, UR39, 0x2, URZ, 0xfc, !UPT ;  /* 0x0000000227047892 */ /* 0x000fc8000f8efc3f */
[----:B------:R-:W-:-:S06]  /*8530*/  UISETP.NE.AND UP0, UPT, UR4, 0x3, UPT ;  /* 0x000000030400788c */ /* 0x000fcc000bf05270 */
[----:B------:R-:W-:-:S13]  /*8540*/  PLOP3.LUT P0, PT, PT, PT, UP0, 0x80, 0x0 ;  /* 0x000000000000781c */ /* 0x000fda0003f0f008 */
[----:B------:R-:W-:Y:S05]  /*8550*/  @!P0 BRA `(.L_x_182) ;  /* 0x0000000000048947 */ /* 0x000fea0003800000 */
[----:B------:R-:W-:Y:S01]  /*8560*/  BPT.TRAP 0x1 ;  /* 0x000000040000795c */ /* 0x000fe20000300000 */
.L_x_182:
[----:B------:R-:W0:Y:S01]  /*8570*/  S2R R3, SR_CgaCtaId ;  /* 0x0000000000037919 */ /* 0x000e220000008800 */
[----:B------:R-:W-:-:S04]  /*8580*/  MOV R2, 0x400 ;  /* 0x0000040000027802 */ /* 0x000fc80000000f00 */
[----:B0-----:R-:W-:Y:S02]  /*8590*/  LEA R3, R3, R2, 0x18 ;  /* 0x0000000203037211 */ /* 0x001fe400078ec0ff */
[----:B------:R-:W-:-:S03]  /*85a0*/  SHF.L.U32 R2, R0, 0x1f, RZ ;  /* 0x0000001f00027819 */ /* 0x000fc600000006ff */
[----:B------:R-:W-:-:S04]  /*85b0*/  VIADD R3, R3, 0x10 ;  /* 0x0000001003037836 */ /* 0x000fc80000000000 */
[C---:B------:R-:W-:Y:S02]  /*85c0*/  IMAD R7, R8.reuse, 0x8, R3 ;  /* 0x0000000808077824 */ /* 0x040fe400078e0203 */
[----:B------:R-:W-:Y:S02]  /*85d0*/  VIADD R8, R8, 0x1 ;  /* 0x0000000108087836 */ /* 0x000fe40000000000 */
[----:B------:R-:W0:Y:S03]  /*85e0*/  SYNCS.PHASECHK.TRANS64.TRYWAIT P0, [R7+URZ], R2 ;  /* 0x00000002070075a7 */ /* 0x000e26000800017f */
[----:B------:R-:W-:-:S04]  /*85f0*/  ISETP.NE.AND P1, PT, R8, 0x2, PT ;  /* 0x000000020800780c */ /* 0x000fc80003f25270 */
[----:B------:R-:W-:Y:S02]  /*8600*/  SEL R5, RZ, 0x1, P1 ;  /* 0x00000001ff057807 */ /* 0x000fe40000800000 */
[----:B------:R-:W-:Y:S02]  /*8610*/  SEL R8, R8, RZ, P1 ;  /* 0x000000ff08087207 */ /* 0x000fe40000800000 */
[----:B------:R-:W-:Y:S01]  /*8620*/  LOP3.LUT R0, R0, R5, RZ, 0x3c, !PT ;  /* 0x0000000500007212 */ /* 0x000fe200078e3cff */
[----:B0-----:R-:W-:Y:S06]  /*8630*/  @!P0 BRA `(.L_x_183) ;  /* 0x0000000000c88947 */ /* 0x001fec0003800000 */
.L_x_194:
[----:B------:R-:W-:Y:S01]  /*8640*/  IMAD R3, R8, 0x8, R3 ;  /* 0x0000000808037824 */ /* 0x000fe200078e0203 */
[----:B------:R-:W-:-:S07]  /*8650*/  SHF.L.U32 R0, R0, 0x1f, RZ ;  /* 0x0000001f00007819 */ /* 0x000fce00000006ff */
.L_x_184:
[----:B-1----:R1:W2:Y:S02]  /*8660*/  SYNCS.PHASECHK.TRANS64.TRYWAIT P0, [R3+URZ], R0 ;  /* 0x00000000030075a7 */ /* 0x0022a4000800017f */
[----:B--2---:R-:W-:Y:S05]  /*8670*/  @!P0 NANOSLEEP.SYNCS 0x989680 ;  /* 0x009896800000895d */ /* 0x004fea0003900000 */
[----:B------:R-:W2:Y:S02]  /*8680*/  @!P0 SYNCS.PHASECHK.TRANS64 P0, [R3+URZ], R0 ;  /* 0x00000000030085a7 */ /* 0x000ea4000800007f */
[----:B--2---:R-:W-:Y:S05]  /*8690*/  @!P0 BRA `(.L_x_184) ;  /* 0xfffffffc00f08947 */ /* 0x004fea000383ffff */
.L_x_181:
[----:B------:R-:W-:Y:S05]  /*86a0*/  BSYNC B0 ;  /* 0x0000000000007941 */ /* 0x000fea0003800000 */
.L_x_180:
[----:B------:R-:W-:Y:S05]  /*86b0*/  EXIT ;  /* 0x000000000000794d */ /* 0x000fea0003800000 */
.L_x_18:
[----:B0-----:R0:W1:Y:S02]  /*86c0*/  SYNCS.PHASECHK.TRANS64.TRYWAIT P0, [R97+URZ+-0x8], R0 ;  /* 0xfffff800610075a7 */ /* 0x001064000800017f */
[----:B-1----:R-:W-:Y:S05]  /*86d0*/  @!P0 NANOSLEEP.SYNCS 0x989680 ;  /* 0x009896800000895d */ /* 0x002fea0003900000 */
[----:B------:R-:W1:Y:S02]  /*86e0*/  @!P0 SYNCS.PHASECHK.TRANS64 P0, [R97+URZ+-0x8], R0 ;  /* 0xfffff800610085a7 */ /* 0x000e64000800007f */
[----:B-1----:R-:W-:Y:S05]  /*86f0*/  @!P0 BRA `(.L_x_18) ;  /* 0xfffffffc00f08947 */ /* 0x002fea000383ffff */
[----:B------:R-:W-:Y:S05]  /*8700*/  BRA `(.L_x_185) ;  /* 0xffffff9000547947 */ /* 0x000fea000383ffff */
.L_x_23:
[----:B-1----:R1:W2:Y:S02]  /*8710*/  SYNCS.PHASECHK.TRANS64.TRYWAIT P1, [R3+URZ], R0 ;  /* 0x00000000030075a7 */ /* 0x0022a4000802017f */
[----:B--2---:R-:W-:Y:S05]  /*8720*/  @!P1 NANOSLEEP.SYNCS 0x989680 ;  /* 0x009896800000995d */ /* 0x004fea0003900000 */
[----:B------:R-:W2:Y:S02]  /*8730*/  @!P1 SYNCS.PHASECHK.TRANS64 P1, [R3+URZ], R0 ;  /* 0x00000000030095a7 */ /* 0x000ea4000802007f */
[----:B--2---:R-:W-:Y:S05]  /*8740*/  @!P1 BRA `(.L_x_23) ;  /* 0xfffffffc00f09947 */ /* 0x004fea000383ffff */
[----:B------:R-:W-:Y:S05]  /*8750*/  BRA `(.L_x_22) ;  /* 0xffffff9000cc7947 */ /* 0x000fea000383ffff */
.L_x_28:
[----:B-1----:R-:W-:-:S04]  /*8760*/  IMAD.U32 R5, RZ, RZ, UR4 ;  /* 0x00000004ff057e24 */ /* 0x002fc8000f8e00ff */
[----:B------:R1:W2:Y:S03]  /*8770*/  SYNCS.PHASECHK.TRANS64.TRYWAIT P1, [R5+URZ], R4 ;  /* 0x00000004050075a7 */ /* 0x0002a6000802017f */
[----:B--2---:R-:W-:Y:S05]  /*8780*/  @!P1 NANOSLEEP.SYNCS 0x989680 ;  /* 0x009896800000995d */ /* 0x004fea0003900000 */
[----:B------:R-:W2:Y:S02]  /*8790*/  @!P1 SYNCS.PHASECHK.TRANS64 P1, [R5+URZ], R4 ;  /* 0x00000004050095a7 */ /* 0x000ea4000802007f */
[----:B--2---:R-:W-:Y:S05]  /*87a0*/  @!P1 BRA `(.L_x_28) ;  /* 0xfffffffc00ec9947 */ /* 0x004fea000383ffff */
[----:B------:R-:W-:Y:S05]  /*87b0*/  BRA `(.L_x_27) ;  /* 0xffffff9800ec7947 */ /* 0x000fea000383ffff */
.L_x_34:
[----:B0-----:R0:W1:Y:S02]  /*87c0*/  SYNCS.PHASECHK.TRANS64.TRYWAIT P0, [R97+URZ+0x8], R0 ;  /* 0x00000800610075a7 */ /* 0x001064000800017f */
[----:B-1----:R-:W-:Y:S05]  /*87d0*/  @!P0 NANOSLEEP.SYNCS 0x989680 ;  /* 0x009896800000895d */ /* 0x002fea0003900000 */
[----:B------:R-:W1:Y:S02]  /*87e0*/  @!P0 SYNCS.PHASECHK.TRANS64 P0, [R97+URZ+0x8], R0 ;  /* 0x00000800610085a7 */ /* 0x000e64000800007f */
[----:B-1----:R-:W-:Y:S05]  /*87f0*/  @!P0 BRA `(.L_x_34) ;  /* 0xfffffffc00f08947 */ /* 0x002fea000383ffff */
[----:B------:R-:W-:Y:S05]  /*8800*/  BRA `(.L_x_186) ;  /* 0xffffffa400587947 */ /* 0x000fea000383ffff */
.L_x_167:
[----:B------:R-:W-:Y:S01]  /*8810*/  BSSY B1, `(.L_x_187) ;  /* 0x0000006000017945 */ /* 0x000fe20003800000 */
[----:B------:R-:W-:-:S07]  /*8820*/  IMAD.MOV.U32 R15, RZ, RZ, -0x1 ;  /* 0xffffffffff0f7424 */ /* 0x000fce00078e00ff */
[----:B-----5:R-:W-:Y:S05]  /*8830*/  WARPSYNC.COLLECTIVE R15, `(.L_x_188) ;  /* 0x000000000f0c7348 */ /* 0x020fea0003c00000 */
[----:B------:R-:W-:Y:S02]  /*8840*/  ELECT P6, UR62, PT ;  /* 0x00000000003e782f */ /* 0x000fe400038c0000 */
[----:B------:R-:W-:Y:S01]  /*8850*/  MOV R14, UR62 ;  /* 0x0000003e000e7c02 */ /* 0x000fe20008000f00 */
[----:B-----5:R-:W-:Y:S10]  /*8860*/  ENDCOLLECTIVE ;  /* 0x000000000000791b */ /* 0x020ff40003800000 */
.L_x_188:
[----:B------:R-:W-:Y:S05]  /*8870*/  BSYNC B1 ;  /* 0x0000000000017941 */ /* 0x000fea0003800000 */
.L_x_187:
[----:B------:R-:W-:Y:S05]  /*8880*/  BRA `(.L_x_189) ;  /* 0xffffffec00c07947 */ /* 0x000fea000383ffff */
.L_x_170:
[----:B0-----:R0:W1:Y:S02]  /*8890*/  SYNCS.PHASECHK.TRANS64.TRYWAIT P1, [R12+URZ+0x10], R3 ;  /* 0x000010030c0075a7 */ /* 0x001064000802017f */
[----:B-1----:R-:W-:Y:S05]  /*88a0*/  @!P1 NANOSLEEP.SYNCS 0x989680 ;  /* 0x009896800000995d */ /* 0x002fea0003900000 */
[----:B------:R-:W1:Y:S02]  /*88b0*/  @!P1 SYNCS.PHASECHK.TRANS64 P1, [R12+URZ+0x10], R3 ;  /* 0x000010030c0095a7 */ /* 0x000e64000802007f */
[----:B-1----:R-:W-:Y:S05]  /*88c0*/  @!P1 BRA `(.L_x_170) ;  /* 0xfffffffc00f09947 */ /* 0x002fea000383ffff */
[----:B------:R-:W-:Y:S05]  /*88d0*/  BRA `(.L_x_190) ;  /* 0xffffffec00f47947 */ /* 0x000fea000383ffff */
.L_x_179:
[----:B------:R-:W-:Y:S01]  /*88e0*/  BSSY B0, `(.L_x_191) ;  /* 0x0000006000007945 */ /* 0x000fe20003800000 */
[----:B------:R-:W-:-:S07]  /*88f0*/  IMAD.MOV.U32 R15, RZ, RZ, -0x1 ;  /* 0xffffffffff0f7424 */ /* 0x000fce00078e00ff */
[----:B-----5:R-:W-:Y:S05]  /*8900*/  WARPSYNC.COLLECTIVE R15, `(.L_x_192) ;  /* 0x000000000f0c7348 */ /* 0x020fea0003c00000 */
[----:B------:R-:W-:Y:S02]  /*8910*/  ELECT P6, UR62, PT ;  /* 0x00000000003e782f */ /* 0x000fe400038c0000 */
[----:B------:R-:W-:Y:S01]  /*8920*/  MOV R14, UR62 ;  /* 0x0000003e000e7c02 */ /* 0x000fe20008000f00 */
[----:B-----5:R-:W-:Y:S10]  /*8930*/  ENDCOLLECTIVE ;  /* 0x000000000000791b */ /* 0x020ff40003800000 */
.L_x_192:
[----:B------:R-:W-:Y:S05]  /*8940*/  BSYNC B0 ;  /* 0x0000000000007941 */ /* 0x000fea0003800000 */
.L_x_191:
[----:B------:R-:W-:Y:S05]  /*8950*/  BRA `(.L_x_193) ;  /* 0xfffffff800e87947 */ /* 0x000fea000383ffff */
.L_x_183:
[----:B0-----:R0:W1:Y:S02]  /*8960*/  SYNCS.PHASECHK.TRANS64.TRYWAIT P0, [R7+URZ], R2 ;  /* 0x00000002070075a7 */ /* 0x001064000800017f */
[----:B-1----:R-:W-:Y:S05]  /*8970*/  @!P0 NANOSLEEP.SYNCS 0x989680 ;  /* 0x009896800000895d */ /* 0x002fea0003900000 */
[----:B------:R-:W1:Y:S02]  /*8980*/  @!P0 SYNCS.PHASECHK.TRANS64 P0, [R7+URZ], R2 ;  /* 0x00000002070085a7 */ /* 0x000e64000800007f */
[----:B-1----:R-:W-:Y:S05]  /*8990*/  @!P0 BRA `(.L_x_183) ;  /* 0xfffffffc00f08947 */ /* 0x002fea000383ffff */
[----:B------:R-:W-:Y:S05]  /*89a0*/  BRA `(.L_x_194) ;  /* 0xfffffffc00247947 */ /* 0x000fea000383ffff */
.L_x_195:
[----:B------:R-:W-:-:S00]  /*89b0*/  BRA `(.L_x_195) ;  /* 0xfffffffc00fc7947 */ /* 0x000fc0000383ffff */
[----:B------:R-:W-:-:S00]  /*89c0*/  NOP ;  /* 0x0000000000007918 */ /* 0x000fc00000000000 */
        /* <DEDUP_REMOVED lines=11> */
.L_x_196:


//--------------------- .nv.global.init           --------------------------
	.section	.nv.global.init,"aw",@progbits
.nv.global.init:
	.type		$str$22,@object
	.size		$str$22,($str$23 - $str$22)
$str$22:
        /*0000*/ 	.byte	0x6b, 0x5f, 0x74, 0x69, 0x6c, 0x65, 0x5f, 0x63, 0x6f, 0x75, 0x6e, 0x74, 0x20, 0x3e, 0x3d, 0x20
        /*0010*/ 	.byte	0x31, 0x00
	.type		$str$23,@object
	.size		$str$23,(__unnamed_1 - $str$23)
$str$23:
        /*0012*/ 	.byte	0x2f, 0x74, 0x6d, 0x70, 0x2f, 0x63, 0x75, 0x74, 0x6c, 0x61, 0x73, 0x73, 0x5f, 0x73, 0x77, 0x65
        /*0022*/ 	.byte	0x65, 0x70, 0x5f, 0x73, 0x72, 0x63, 0x2f, 0x69, 0x6e, 0x63, 0x6c, 0x75, 0x64, 0x65, 0x2f, 0x63
        /*0032*/ 	.byte	0x75, 0x74, 0x6c, 0x61, 0x73, 0x73, 0x2f, 0x67, 0x65, 0x6d, 0x6d, 0x2f, 0x63, 0x6f, 0x6c, 0x6c
        /*0042*/ 	.byte	0x65, 0x63, 0x74, 0x69, 0x76, 0x65, 0x2f, 0x73, 0x6d, 0x39, 0x30, 0x5f, 0x6d, 0x6d, 0x61, 0x5f
        /*0052*/ 	.byte	0x74, 0x6d, 0x61, 0x5f, 0x67, 0x6d, 0x6d, 0x61, 0x5f, 0x73, 0x73, 0x5f, 0x77, 0x61, 0x72, 0x70
        /*0062*/ 	.byte	0x73, 0x70, 0x65, 0x63, 0x69, 0x61, 0x6c, 0x69, 0x7a, 0x65, 0x64, 0x2e, 0x68, 0x70, 0x70, 0x00
	.type		__unnamed_1,@object
	.size		__unnamed_1,(.L_0 - __unnamed_1)
__unnamed_1:
        /*0072*/ 	.byte	0x76, 0x6f, 0x69, 0x64, 0x20, 0x63, 0x75, 0x74, 0x6c, 0x61, 0x73, 0x73, 0x3a, 0x3a, 0x67, 0x65
        /* <DEDUP_REMOVED lines=177> */
        /*0b92*/ 	.byte	0x74, 0x69, 0x74, 0x79, 0x5d, 0x00
.L_0:


//--------------------- .nv.shared._ZN7cutlass13device_kernelINS_4gemm6kernel13GemmUniversalIN4cute5tupleIJiiiiEEENS1_10collective13CollectiveMmaINS1_34MainloopSm90TmaGmmaWarpSpecializedILi2ENS5_IJNS4_1CILi2EEENSA_ILi1EEESC_EEENS1_32KernelTmaWarpSpecializedPingpongEEENS5_IJNSA_ILi64EEENSA_ILi128EEESH_EEENS_10tfloat32_tENS5_IJlSC_lEEESJ_SK_NS4_8TiledMMAINS4_8MMA_AtomIJNS4_4SM904GMMA30MMA_64x128x8_F32TF32TF32_SS_TNILNSO_7ScaleInE1ELSQ_1EEEEEENS4_6LayoutINS5_IJSC_SC_SC_EEENS5_IJNSA_ILi0EEESV_SV_EEEEENS5_IJNS4_10UnderscoreESY_SY_EEEEENS4_13SM90_TMA_LOADENS4_14ComposedLayoutINS4_7SwizzleILi3ELi4ELi3EEENS4_18smem_ptr_flag_bitsILi32EEENST_INS5_IJNSA_ILi8EEENSA_ILi32EEEEEENS5_IJS18_SC_EEEEEEEvNS4_8identityENS4_23SM90_TMA_LOAD_MULTICASTES1C_vS1D_EENS_8epilogue10collective6detail29Sm90TmaWarpSpecializedAdapterINS1H_15DefaultEpilogueISJ_SK_SK_NS1G_6thread17LinearCombinationISJ_Li1EffLNS1L_9ScaleType4KindE0ELNS_15FloatRoundStyleE2ESJ_EENS1_15EpilogueDefaultEEEEEvvEEEEvNT_6ParamsE --------------------------
	.section	.nv.shared._ZN7cutlass13device_kernelINS_4gemm6kernel13GemmUniversalIN4cute5tupleIJiiiiEEENS1_10collective13CollectiveMmaINS1_34MainloopSm90TmaGmmaWarpSpecializedILi2ENS5_IJNS4_1CILi2EEENSA_ILi1EEESC_EEENS1_32KernelTmaWarpSpecializedPingpongEEENS5_IJNSA_ILi64EEENSA_ILi128EEESH_EEENS_10tfloat32_tENS5_IJlSC_lEEESJ_SK_NS4_8TiledMMAINS4_8MMA_AtomIJNS4_4SM904GMMA30MMA_64x128x8_F32TF32TF32_SS_TNILNSO_7ScaleInE1ELSQ_1EEEEEENS4_6LayoutINS5_IJSC_SC_SC_EEENS5_IJNSA_ILi0EEESV_SV_EEEEENS5_IJNS4_10UnderscoreESY_SY_EEEEENS4_13SM90_TMA_LOADENS4_14ComposedLayoutINS4_7SwizzleILi3ELi4ELi3EEENS4_18smem_ptr_flag_bitsILi32EEENST_INS5_IJNSA_ILi8EEENSA_ILi32EEEEEENS5_IJS18_SC_EEEEEEEvNS4_8identityENS4_23SM90_TMA_LOAD_MULTICASTES1C_vS1D_EENS_8epilogue10collective6detail29Sm90TmaWarpSpecializedAdapterINS1H_15DefaultEpilogueISJ_SK_SK_NS1G_6thread17LinearCombinationISJ_Li1EffLNS1L_9ScaleType4KindE0ELNS_15FloatRoundStyleE2ESJ_EENS1_15EpilogueDefaultEEEEEvvEEEEvNT_6ParamsE,"aw",@nobits
	.sectionflags	@""
	.align	16
	.zero		1024


//--------------------- .nv.shared.reserved.0     --------------------------
	.section	.nv.shared.reserved.0,"aw",@nobits
	.weak		__nv_reservedSMEM_offset_0_alias
	.size		__nv_reservedSMEM_offset_0_alias, 0, 0
	.other		__nv_reservedSMEM_offset_0_alias,@"STO_CUDA_RESERVED_SHARED STV_DEFAULT"
__nv_reservedSMEM_offset_0_alias:
	.zero		0


//--------------------- .nv.global                --------------------------
	.section	.nv.global,"aw",@nobits
.nv.global:
	.type		_ZN39_INTERNAL_882ee5ce_4_k_cu_da93beab_65114cute1_E,@object
	.size		_ZN39_INTERNAL_882ee5ce_4_k_cu_da93beab_65114cute1_E,(_ZN39_INTERNAL_882ee5ce_4_k_cu_da93beab_65114cuda3std3__45__cpo6cbeginE - _ZN39_INTERNAL_882ee5ce_4_k_cu_da93beab_65114cute1_E)
_ZN39_INTERNAL_882ee5ce_4_k_cu_da93beab_65114cute1_E:
	.zero		1
	.type		_ZN39_INTERNAL_882ee5ce_4_k_cu_da93beab_65114cuda3std3__45__cpo6cbeginE,@object
	.size		_ZN39_INTERNAL_882ee5ce_4_k_cu_da93beab_65114cuda3std3__45__cpo6cbeginE,(_ZN39_INTERNAL_882ee5ce_4_k_cu_da93beab_65114cuda3std3__48in_placeE - _ZN39_INTERNAL_882ee5ce_4_k_cu_da93beab_65114cuda3std3__45__cpo6cbeginE)
_ZN39_INTERNAL_882ee5ce_4_k_cu_da93beab_65114cuda3std3__45__cpo6cbeginE:
	.zero		1
	.type		_ZN39_INTERNAL_882ee5ce_4_k_cu_da93beab_65114cuda3std3__48in_placeE,@object
	.size		_ZN39_INTERNAL_882ee5ce_4_k_cu_da93beab_65114cuda3std3__48in_placeE,(_ZN39_INTERNAL_882ee5ce_4_k_cu_da93beab_65114cuda3std6ranges3__45__cpo9iter_moveE - _ZN39_INTERNAL_882ee5ce_4_k_cu_da93beab_65114cuda3std3__48in_placeE)
_ZN39_INTERNAL_882ee5ce_4_k_cu_da93beab_65114cuda3std3__48in_placeE:
	.zero		1
	.type		_ZN39_INTERNAL_882ee5ce_4_k_cu_da93beab_65114cuda3std6ranges3__45__cpo9iter_moveE,@object
	.size		_ZN39_INTERNAL_882ee5ce_4_k_cu_da93beab_65114cuda3std6ranges3__45__cpo9iter_moveE,(_ZN39_INTERNAL_882ee5ce_4_k_cu_da93beab_65114cuda3std3__45__cpo5beginE - _ZN39_INTERNAL_882ee5ce_4_k_cu_da93beab_65114cuda3std6ranges3__45__cpo9iter_moveE)
_ZN39_INTERNAL_882ee5ce_4_k_cu_da93beab_65114cuda3std6ranges3__45__cpo9iter_moveE:
	.zero		1
	.type		_ZN39_INTERNAL_882ee5ce_4_k_cu_da93beab_65114cuda3std3__45__cpo5beginE,@object
	.size		_ZN39_INTERNAL_882ee5ce_4_k_cu_da93beab_65114cuda3std3__45__cpo5beginE,(_ZN39_INTERNAL_882ee5ce_4_k_cu_da93beab_65114cuda3std3__441_GLOBAL__N__882ee5ce_4_k_cu_da93beab_65116ignoreE - _ZN39_INTERNAL_882ee5ce_4_k_cu_da93beab_65114cuda3std3__45__cpo5beginE)
_ZN39_INTERNAL_882ee5ce_4_k_cu_da93beab_65114cuda3std3__45__cpo5beginE:
	.zero		1
	.type		_ZN39_INTERNAL_882ee5ce_4_k_cu_da93beab_65114cuda3std3__441_GLOBAL__N__882ee5ce_4_k_cu_da93beab_65116ignoreE,@object
	.size		_ZN39_INTERNAL_882ee5ce_4_k_cu_da93beab_65114cuda3std3__441_GLOBAL__N__882ee5ce_4_k_cu_da93beab_65116ignoreE,(_ZN39_INTERNAL_882ee5ce_4_k_cu_da93beab_65114cute7productE - _ZN39_INTERNAL_882ee5ce_4_k_cu_da93beab_65114cuda3std3__441_GLOBAL__N__882ee5ce_4_k_cu_da93beab_65116ignoreE)
_ZN39_INTERNAL_882ee5ce_4_k_cu_da93beab_65114cuda3std3__441_GLOBAL__N__882ee5ce_4_k_cu_da93beab_65116ignoreE:
	.zero		1
	.type		_ZN39_INTERNAL_882ee5ce_4_k_cu_da93beab_65114cute7productE,@object
	.size		_ZN39_INTERNAL_882ee5ce_4_k_cu_da93beab_65114cute7productE,(_ZN39_INTERNAL_882ee5ce_4_k_cu_da93beab_65114cuda3std3__45__cpo3endE - _ZN39_INTERNAL_882ee5ce_4_k_cu_da93beab_65114cute7productE)
_ZN39_INTERNAL_882ee5ce_4_k_cu_da93beab_65114cute7productE:
	.zero		1
	.type		_ZN39_INTERNAL_882ee5ce_4_k_cu_da93beab_65114cuda3std3__45__cpo3endE,@object
	.size		_ZN39_INTERNAL_882ee5ce_4_k_cu_da93beab_65114cuda3std3__45__cpo3endE,(_ZN39_INTERNAL_882ee5ce_4_k_cu_da93beab_65114cuda3std3__419piecewise_constructE - _ZN39_INTERNAL_882ee5ce_4_k_cu_da93beab_65114cuda3std3__45__cpo3endE)
_ZN39_INTERNAL_882ee5ce_4_k_cu_da93beab_65114cuda3std3__45__cpo3endE:
	.zero		1
	.type		_ZN39_INTERNAL_882ee5ce_4_k_cu_da93beab_65114cuda3std3__419piecewise_constructE,@object
	.size		_ZN39_INTERNAL_882ee5ce_4_k_cu_da93beab_65114cuda3std3__419piecewise_constructE,(_ZN39_INTERNAL_882ee5ce_4_k_cu_da93beab_65114cuda3std3__45__cpo4cendE - _ZN39_INTERNAL_882ee5ce_4_k_cu_da93beab_65114cuda3std3__419piecewise_constructE)
_ZN39_INTERNAL_882ee5ce_4_k_cu_da93beab_65114cuda3std3__419piecewise_constructE:
	.zero		1
	.type		_ZN39_INTERNAL_882ee5ce_4_k_cu_da93beab_65114cuda3std3__45__cpo4cendE,@object
	.size		_ZN39_INTERNAL_882ee5ce_4_k_cu_da93beab_65114cuda3std3__45__cpo4cendE,(_ZN39_INTERNAL_882ee5ce_4_k_cu_da93beab_65114cuda3std6ranges3__45__cpo4swapE - _ZN39_INTERNAL_882ee5ce_4_k_cu_da93beab_65114cuda3std3__45__cpo4cendE)
_ZN39_INTERNAL_882ee5ce_4_k_cu_da93beab_65114cuda3std3__45__cpo4cendE:
	.zero		1
	.type		_ZN39_INTERNAL_882ee5ce_4_k_cu_da93beab_65114cuda3std6ranges3__45__cpo4swapE,@object
	.size		_ZN39_INTERNAL_882ee5ce_4_k_cu_da93beab_65114cuda3std6ranges3__45__cpo4swapE,(.L_8 - _ZN39_INTERNAL_882ee5ce_4_k_cu_da93beab_65114cuda3std6ranges3__45__cpo4swapE)
_ZN39_INTERNAL_882ee5ce_4_k_cu_da93beab_65114cuda3std6ranges3__45__cpo4swapE:
	.zero		1
.L_8:


//--------------------- .nv.constant0._ZN7cutlass13device_kernelINS_4gemm6kernel13GemmUniversalIN4cute5tupleIJiiiiEEENS1_10collective13CollectiveMmaINS1_34MainloopSm90TmaGmmaWarpSpecializedILi2ENS5_IJNS4_1CILi2EEENSA_ILi1EEESC_EEENS1_32KernelTmaWarpSpecializedPingpongEEENS5_IJNSA_ILi64EEENSA_ILi128EEESH_EEENS_10tfloat32_tENS5_IJlSC_lEEESJ_SK_NS4_8TiledMMAINS4_8MMA_AtomIJNS4_4SM904GMMA30MMA_64x128x8_F32TF32TF32_SS_TNILNSO_7ScaleInE1ELSQ_1EEEEEENS4_6LayoutINS5_IJSC_SC_SC_EEENS5_IJNSA_ILi0EEESV_SV_EEEEENS5_IJNS4_10UnderscoreESY_SY_EEEEENS4_13SM90_TMA_LOADENS4_14ComposedLayoutINS4_7SwizzleILi3ELi4ELi3EEENS4_18smem_ptr_flag_bitsILi32EEENST_INS5_IJNSA_ILi8EEENSA_ILi32EEEEEENS5_IJS18_SC_EEEEEEEvNS4_8identityENS4_23SM90_TMA_LOAD_MULTICASTES1C_vS1D_EENS_8epilogue10collective6detail29Sm90TmaWarpSpecializedAdapterINS1H_15DefaultEpilogueISJ_SK_SK_NS1G_6thread17LinearCombinationISJ_Li1EffLNS1L_9ScaleType4KindE0ELNS_15FloatRoundStyleE2ESJ_EENS1_15EpilogueDefaultEEEEEvvEEEEvNT_6ParamsE --------------------------
	.section	.nv.constant0._ZN7cutlass13device_kernelINS_4gemm6kernel13GemmUniversalIN4cute5tupleIJiiiiEEENS1_10collective13CollectiveMmaINS1_34MainloopSm90TmaGmmaWarpSpecializedILi2ENS5_IJNS4_1CILi2EEENSA_ILi1EEESC_EEENS1_32KernelTmaWarpSpecializedPingpongEEENS5_IJNSA_ILi64EEENSA_ILi128EEESH_EEENS_10tfloat32_tENS5_IJlSC_lEEESJ_SK_NS4_8TiledMMAINS4_8MMA_AtomIJNS4_4SM904GMMA30MMA_64x128x8_F32TF32TF32_SS_TNILNSO_7ScaleInE1ELSQ_1EEEEEENS4_6LayoutINS5_IJSC_SC_SC_EEENS5_IJNSA_ILi0EEESV_SV_EEEEENS5_IJNS4_10UnderscoreESY_SY_EEEEENS4_13SM90_TMA_LOADENS4_14ComposedLayoutINS4_7SwizzleILi3ELi4ELi3EEENS4_18smem_ptr_flag_bitsILi32EEENST_INS5_IJNSA_ILi8EEENSA_ILi32EEEEEENS5_IJS18_SC_EEEEEEEvNS4_8identityENS4_23SM90_TMA_LOAD_MULTICASTES1C_vS1D_EENS_8epilogue10collective6detail29Sm90TmaWarpSpecializedAdapterINS1H_15DefaultEpilogueISJ_SK_SK_NS1G_6thread17LinearCombinationISJ_Li1EffLNS1L_9ScaleType4KindE0ELNS_15FloatRoundStyleE2ESJ_EENS1_15EpilogueDefaultEEEEEvvEEEEvNT_6ParamsE,"a",@progbits
	.sectionflags	@""
	.align	4
.nv.constant0._ZN7cutlass13device_kernelINS_4gemm6kernel13GemmUniversalIN4cute5tupleIJiiiiEEENS1_10collective13CollectiveMmaINS1_34MainloopSm90TmaGmmaWarpSpecializedILi2ENS5_IJNS4_1CILi2EEENSA_ILi1EEESC_EEENS1_32KernelTmaWarpSpecializedPingpongEEENS5_IJNSA_ILi64EEENSA_ILi128EEESH_EEENS_10tfloat32_tENS5_IJlSC_lEEESJ_SK_NS4_8TiledMMAINS4_8MMA_AtomIJNS4_4SM904GMMA30MMA_64x128x8_F32TF32TF32_SS_TNILNSO_7ScaleInE1ELSQ_1EEEEEENS4_6LayoutINS5_IJSC_SC_SC_EEENS5_IJNSA_ILi0EEESV_SV_EEEEENS5_IJNS4_10UnderscoreESY_SY_EEEEENS4_13SM90_TMA_LOADENS4_14ComposedLayoutINS4_7SwizzleILi3ELi4ELi3EEENS4_18smem_ptr_flag_bitsILi32EEENST_INS5_IJNSA_ILi8EEENSA_ILi32EEEEEENS5_IJS18_SC_EEEEEEEvNS4_8identityENS4_23SM90_TMA_LOAD_MULTICASTES1C_vS1D_EENS_8epilogue10collective6detail29Sm90TmaWarpSpecializedAdapterINS1H_15DefaultEpilogueISJ_SK_SK_NS1G_6thread17LinearCombinationISJ_Li1EffLNS1L_9ScaleType4KindE0ELNS_15FloatRoundStyleE2ESJ_EENS1_15EpilogueDefaultEEEEEvvEEEEvNT_6ParamsE:
	.zero		1664


//--------------------- SYMBOLS --------------------------

	.type		.nv.reservedSmem.offset0,@object
	.size		.nv.reservedSmem.offset0,0x4
	.type		__assertfail,@function
